	.target	sm_100a

	.elftype	@"ET_EXEC"


//--------------------- .note.nv.tkinfo           --------------------------
	.section	.note.nv.tkinfo,"",@"SHT_NOTE"
	.sectionflags	@"SHF_NOTE_NV_TKINFO"
	.tkinfo
        /*0018*/ 	.word	0x00000002
        /*0030*/ 	.string	""
        /*0030*/ 	.string	"ptxas"
        /*0030*/ 	.string	"Cuda compilation tools, release 13.0, V13.0.88"
        /*0030*/ 	.string	"Build cuda_13.0.r13.0/compiler.36424714_0"
        /*0030*/ 	.string	"-arch sm_100a -m 64 "



//--------------------- .note.nv.cuinfo           --------------------------
	.section	.note.nv.cuinfo,"",@"SHT_NOTE"
	.sectionflags	@"SHF_NOTE_NV_CUINFO"
        /*0018*/ 	.short	0x0002
        /*001a*/ 	.short	0x0064
        /*001c*/ 	.short	0x0082
	.zero		2


//--------------------- .nv.info                  --------------------------
	.section	.nv.info,"",@"SHT_CUDA_INFO"
	.align	4


	//----- nvinfo : EIATTR_REGCOUNT
	.align		4
        /*0000*/ 	.byte	0x04, 0x2f
        /*0002*/ 	.short	(.L_12 - .L_11)
	.align		4
.L_11:
        /*0004*/ 	.word	index@(_ZN7cutlass13device_kernelIN5flash11enable_sm90INS1_16FlashAttnFwdSm90INS1_25CollectiveMainloopFwdSm90ILi2EN4cute5tupleIJNS5_1CILi1EEES8_S8_EEENS6_IJNS7_ILi192EEENS7_ILi128EEENS7_ILi64EEEEEELi64ENS_10bfloat16_tEfNS_4arch4Sm90ELb1ELb0ELb1ELb1ELb1ELb1ELb0ELb1ELb1ELb1ELb1ELb0EEENS1_21CollectiveEpilogueFwdINS6_IJSA_SC_SB_EEES9_SE_SG_Li384ELb1ELb1ELb1ELb0EEENS1_36VarlenDynamicPersistentTileSchedulerILi192ELi128ELi384ELi128ELb1ELb1ELb1ELb1ELb1ELb1EEEEEEEEEvNT_6ParamsE)
        /*0008*/ 	.word	0x00000004


	//----- nvinfo : EIATTR_FRAME_SIZE
	.align		4
.L_12:
        /*000c*/ 	.byte	0x04, 0x11
        /*000e*/ 	.short	(.L_14 - .L_13)
	.align		4
.L_13:
        /*0010*/ 	.word	index@(_ZN7cutlass13device_kernelIN5flash11enable_sm90INS1_16FlashAttnFwdSm90INS1_25CollectiveMainloopFwdSm90ILi2EN4cute5tupleIJNS5_1CILi1EEES8_S8_EEENS6_IJNS7_ILi192EEENS7_ILi128EEENS7_ILi64EEEEEELi64ENS_10bfloat16_tEfNS_4arch4Sm90ELb1ELb0ELb1ELb1ELb1ELb1ELb0ELb1ELb1ELb1ELb1ELb0EEENS1_21CollectiveEpilogueFwdINS6_IJSA_SC_SB_EEES9_SE_SG_Li384ELb1ELb1ELb1ELb0EEENS1_36VarlenDynamicPersistentTileSchedulerILi192ELi128ELi384ELi128ELb1ELb1ELb1ELb1ELb1ELb1EEEEEEEEEvNT_6ParamsE)
        /*0014*/ 	.word	0x00000000


	//----- nvinfo : EIATTR_REGCOUNT
	.align		4
.L_14:
        /*0018*/ 	.byte	0x04, 0x2f
        /*001a*/ 	.short	(.L_16 - .L_15)
	.align		4
.L_15:
        /*001c*/ 	.word	index@(_ZN7cutlass13device_kernelIN5flash11enable_sm90INS1_16FlashAttnFwdSm90INS1_25CollectiveMainloopFwdSm90ILi2EN4cute5tupleIJNS5_1CILi1EEES8_S8_EEENS6_IJNS7_ILi192EEENS7_ILi128EEENS7_ILi64EEEEEELi64ENS_10bfloat16_tEfNS_4arch4Sm90ELb1ELb0ELb1ELb1ELb1ELb0ELb0ELb1ELb1ELb1ELb1ELb0EEENS1_21CollectiveEpilogueFwdINS6_IJSA_SC_SB_EEES9_SE_SG_Li384ELb1ELb1ELb1ELb0EEENS1_36VarlenDynamicPersistentTileSchedulerILi192ELi128ELi384ELi128ELb1ELb1ELb1ELb1ELb1ELb1EEEEEEEEEvNT_6ParamsE)
        /*0020*/ 	.word	0x00000004


	//----- nvinfo : EIATTR_FRAME_SIZE
	.align		4
.L_16:
        /*0024*/ 	.byte	0x04, 0x11
        /*0026*/ 	.short	(.L_18 - .L_17)
	.align		4
.L_17:
        /*0028*/ 	.word	index@(_ZN7cutlass13device_kernelIN5flash11enable_sm90INS1_16FlashAttnFwdSm90INS1_25CollectiveMainloopFwdSm90ILi2EN4cute5tupleIJNS5_1CILi1EEES8_S8_EEENS6_IJNS7_ILi192EEENS7_ILi128EEENS7_ILi64EEEEEELi64ENS_10bfloat16_tEfNS_4arch4Sm90ELb1ELb0ELb1ELb1ELb1ELb0ELb0ELb1ELb1ELb1ELb1ELb0EEENS1_21CollectiveEpilogueFwdINS6_IJSA_SC_SB_EEES9_SE_SG_Li384ELb1ELb1ELb1ELb0EEENS1_36VarlenDynamicPersistentTileSchedulerILi192ELi128ELi384ELi128ELb1ELb1ELb1ELb1ELb1ELb1EEEEEEEEEvNT_6ParamsE)
        /*002c*/ 	.word	0x00000000


	//----- nvinfo : EIATTR_REGCOUNT
	.align		4
.L_18:
        /*0030*/ 	.byte	0x04, 0x2f
        /*0032*/ 	.short	(.L_20 - .L_19)
	.align		4
.L_19:
        /*0034*/ 	.word	index@(_ZN7cutlass13device_kernelIN5flash11enable_sm90INS1_16FlashAttnFwdSm90INS1_25CollectiveMainloopFwdSm90ILi2EN4cute5tupleIJNS5_1CILi1EEES8_S8_EEENS6_IJNS7_ILi192EEENS7_ILi128EEENS7_ILi64EEEEEELi64ENS_10bfloat16_tEfNS_4arch4Sm90ELb1ELb0ELb1ELb0ELb1ELb0ELb0ELb1ELb1ELb1ELb1ELb0EEENS1_21CollectiveEpilogueFwdINS6_IJSA_SC_SB_EEES9_SE_SG_Li384ELb0ELb1ELb1ELb0EEENS1_19SingleTileSchedulerILb0ELb1ELb1ELi192EEEEEEEEEvNT_6ParamsE)
        /*0038*/ 	.word	0x00000004


	//----- nvinfo : EIATTR_FRAME_SIZE
	.align		4
.L_20:
        /*003c*/ 	.byte	0x04, 0x11
        /*003e*/ 	.short	(.L_22 - .L_21)
	.align		4
.L_21:
        /*0040*/ 	.word	index@(_ZN7cutlass13device_kernelIN5flash11enable_sm90INS1_16FlashAttnFwdSm90INS1_25CollectiveMainloopFwdSm90ILi2EN4cute5tupleIJNS5_1CILi1EEES8_S8_EEENS6_IJNS7_ILi192EEENS7_ILi128EEENS7_ILi64EEEEEELi64ENS_10bfloat16_tEfNS_4arch4Sm90ELb1ELb0ELb1ELb0ELb1ELb0ELb0ELb1ELb1ELb1ELb1ELb0EEENS1_21CollectiveEpilogueFwdINS6_IJSA_SC_SB_EEES9_SE_SG_Li384ELb0ELb1ELb1ELb0EEENS1_19SingleTileSchedulerILb0ELb1ELb1ELi192EEEEEEEEEvNT_6ParamsE)
        /*0044*/ 	.word	0x00000000


	//----- nvinfo : EIATTR_REGCOUNT
	.align		4
.L_22:
        /*0048*/ 	.byte	0x04, 0x2f
        /*004a*/ 	.short	(.L_24 - .L_23)
	.align		4
.L_23:
        /*004c*/ 	.word	index@(_ZN7cutlass13device_kernelIN5flash11enable_sm90INS1_16FlashAttnFwdSm90INS1_25CollectiveMainloopFwdSm90ILi2EN4cute5tupleIJNS5_1CILi1EEES8_S8_EEENS6_IJNS7_ILi192EEENS7_ILi128EEENS7_ILi64EEEEEELi64ENS_10bfloat16_tEfNS_4arch4Sm90ELb0ELb1ELb1ELb1ELb1ELb1ELb0ELb1ELb1ELb1ELb1ELb0EEENS1_21CollectiveEpilogueFwdINS6_IJSA_SC_SB_EEES9_SE_SG_Li384ELb1ELb1ELb1ELb0EEENS1_36VarlenDynamicPersistentTileSchedulerILi192ELi128ELi384ELi128ELb1ELb1ELb1ELb1ELb0ELb1EEEEEEEEEvNT_6ParamsE)
        /*0050*/ 	.word	0x00000004


	//----- nvinfo : EIATTR_FRAME_SIZE
	.align		4
.L_24:
        /*0054*/ 	.byte	0x04, 0x11
        /*0056*/ 	.short	(.L_26 - .L_25)
	.align		4
.L_25:
        /*0058*/ 	.word	index@(_ZN7cutlass13device_kernelIN5flash11enable_sm90INS1_16FlashAttnFwdSm90INS1_25CollectiveMainloopFwdSm90ILi2EN4cute5tupleIJNS5_1CILi1EEES8_S8_EEENS6_IJNS7_ILi192EEENS7_ILi128EEENS7_ILi64EEEEEELi64ENS_10bfloat16_tEfNS_4arch4Sm90ELb0ELb1ELb1ELb1ELb1ELb1ELb0ELb1ELb1ELb1ELb1ELb0EEENS1_21CollectiveEpilogueFwdINS6_IJSA_SC_SB_EEES9_SE_SG_Li384ELb1ELb1ELb1ELb0EEENS1_36VarlenDynamicPersistentTileSchedulerILi192ELi128ELi384ELi128ELb1ELb1ELb1ELb1ELb0ELb1EEEEEEEEEvNT_6ParamsE)
        /*005c*/ 	.word	0x00000000


	//----- nvinfo : EIATTR_REGCOUNT
	.align		4
.L_26:
        /*0060*/ 	.byte	0x04, 0x2f
        /*0062*/ 	.short	(.L_28 - .L_27)
	.align		4
.L_27:
        /*0064*/ 	.word	index@(_ZN7cutlass13device_kernelIN5flash11enable_sm90INS1_16FlashAttnFwdSm90INS1_25CollectiveMainloopFwdSm90ILi2EN4cute5tupleIJNS5_1CILi1EEES8_S8_EEENS6_IJNS7_ILi192EEENS7_ILi128EEENS7_ILi64EEEEEELi64ENS_10bfloat16_tEfNS_4arch4Sm90ELb0ELb1ELb1ELb1ELb1ELb0ELb0ELb1ELb1ELb1ELb1ELb0EEENS1_21CollectiveEpilogueFwdINS6_IJSA_SC_SB_EEES9_SE_SG_Li384ELb1ELb1ELb1ELb0EEENS1_36VarlenDynamicPersistentTileSchedulerILi192ELi128ELi384ELi128ELb1ELb1ELb1ELb1ELb0ELb1EEEEEEEEEvNT_6ParamsE)
        /*0068*/ 	.word	0x00000004


	//----- nvinfo : EIATTR_FRAME_SIZE
	.align		4
.L_28:
        /*006c*/ 	.byte	0x04, 0x11
        /*006e*/ 	.short	(.L_30 - .L_29)
	.align		4
.L_29:
        /*0070*/ 	.word	index@(_ZN7cutlass13device_kernelIN5flash11enable_sm90INS1_16FlashAttnFwdSm90INS1_25CollectiveMainloopFwdSm90ILi2EN4cute5tupleIJNS5_1CILi1EEES8_S8_EEENS6_IJNS7_ILi192EEENS7_ILi128EEENS7_ILi64EEEEEELi64ENS_10bfloat16_tEfNS_4arch4Sm90ELb0ELb1ELb1ELb1ELb1ELb0ELb0ELb1ELb1ELb1ELb1ELb0EEENS1_21CollectiveEpilogueFwdINS6_IJSA_SC_SB_EEES9_SE_SG_Li384ELb1ELb1ELb1ELb0EEENS1_36VarlenDynamicPersistentTileSchedulerILi192ELi128ELi384ELi128ELb1ELb1ELb1ELb1ELb0ELb1EEEEEEEEEvNT_6ParamsE)
        /*0074*/ 	.word	0x00000000


	//----- nvinfo : EIATTR_REGCOUNT
	.align		4
.L_30:
        /*0078*/ 	.byte	0x04, 0x2f
        /*007a*/ 	.short	(.L_32 - .L_31)
	.align		4
.L_31:
        /*007c*/ 	.word	index@(_ZN7cutlass13device_kernelIN5flash11enable_sm90INS1_16FlashAttnFwdSm90INS1_25CollectiveMainloopFwdSm90ILi2EN4cute5tupleIJNS5_1CILi1EEES8_S8_EEENS6_IJNS7_ILi192EEENS7_ILi128EEENS7_ILi64EEEEEELi64ENS_10bfloat16_tEfNS_4arch4Sm90ELb0ELb1ELb1ELb0ELb1ELb0ELb0ELb1ELb1ELb1ELb1ELb0EEENS1_21CollectiveEpilogueFwdINS6_IJSA_SC_SB_EEES9_SE_SG_Li384ELb0ELb1ELb1ELb0EEENS1_19SingleTileSchedulerILb0ELb1ELb1ELi192EEEEEEEEEvNT_6ParamsE)
        /*0080*/ 	.word	0x00000004


	//----- nvinfo : EIATTR_FRAME_SIZE
	.align		4
.L_32:
        /*0084*/ 	.byte	0x04, 0x11
        /*0086*/ 	.short	(.L_34 - .L_33)
	.align		4
.L_33:
        /*0088*/ 	.word	index@(_ZN7cutlass13device_kernelIN5flash11enable_sm90INS1_16FlashAttnFwdSm90INS1_25CollectiveMainloopFwdSm90ILi2EN4cute5tupleIJNS5_1CILi1EEES8_S8_EEENS6_IJNS7_ILi192EEENS7_ILi128EEENS7_ILi64EEEEEELi64ENS_10bfloat16_tEfNS_4arch4Sm90ELb0ELb1ELb1ELb0ELb1ELb0ELb0ELb1ELb1ELb1ELb1ELb0EEENS1_21CollectiveEpilogueFwdINS6_IJSA_SC_SB_EEES9_SE_SG_Li384ELb0ELb1ELb1ELb0EEENS1_19SingleTileSchedulerILb0ELb1ELb1ELi192EEEEEEEEEvNT_6ParamsE)
        /*008c*/ 	.word	0x00000000


	//----- nvinfo : EIATTR_REGCOUNT
	.align		4
.L_34:
        /*0090*/ 	.byte	0x04, 0x2f
        /*0092*/ 	.short	(.L_36 - .L_35)
	.align		4
.L_35:
        /*0094*/ 	.word	index@(_ZN7cutlass13device_kernelIN5flash11enable_sm90INS1_16FlashAttnFwdSm90INS1_25CollectiveMainloopFwdSm90ILi2EN4cute5tupleIJNS5_1CILi1EEES8_S8_EEENS6_IJNS7_ILi192EEENS7_ILi128EEENS7_ILi64EEEEEELi64ENS_10bfloat16_tEfNS_4arch4Sm90ELb0ELb0ELb1ELb1ELb1ELb1ELb0ELb1ELb1ELb1ELb1ELb0EEENS1_21CollectiveEpilogueFwdINS6_IJSA_SC_SB_EEES9_SE_SG_Li384ELb1ELb1ELb1ELb0EEENS1_36VarlenDynamicPersistentTileSchedulerILi192ELi128ELi384ELi128ELb1ELb1ELb1ELb0ELb1ELb1EEEEEEEEEvNT_6ParamsE)
        /*0098*/ 	.word	0x00000004


	//----- nvinfo : EIATTR_FRAME_SIZE
	.align		4
.L_36:
        /*009c*/ 	.byte	0x04, 0x11
        /*009e*/ 	.short	(.L_38 - .L_37)
	.align		4
.L_37:
        /*00a0*/ 	.word	index@(_ZN7cutlass13device_kernelIN5flash11enable_sm90INS1_16FlashAttnFwdSm90INS1_25CollectiveMainloopFwdSm90ILi2EN4cute5tupleIJNS5_1CILi1EEES8_S8_EEENS6_IJNS7_ILi192EEENS7_ILi128EEENS7_ILi64EEEEEELi64ENS_10bfloat16_tEfNS_4arch4Sm90ELb0ELb0ELb1ELb1ELb1ELb1ELb0ELb1ELb1ELb1ELb1ELb0EEENS1_21CollectiveEpilogueFwdINS6_IJSA_SC_SB_EEES9_SE_SG_Li384ELb1ELb1ELb1ELb0EEENS1_36VarlenDynamicPersistentTileSchedulerILi192ELi128ELi384ELi128ELb1ELb1ELb1ELb0ELb1ELb1EEEEEEEEEvNT_6ParamsE)
        /*00a4*/ 	.word	0x00000000


	//----- nvinfo : EIATTR_REGCOUNT
	.align		4
.L_38:
        /*00a8*/ 	.byte	0x04, 0x2f
        /*00aa*/ 	.short	(.L_40 - .L_39)
	.align		4
.L_39:
        /*00ac*/ 	.word	index@(_ZN7cutlass13device_kernelIN5flash11enable_sm90INS1_16FlashAttnFwdSm90INS1_25CollectiveMainloopFwdSm90ILi2EN4cute5tupleIJNS5_1CILi1EEES8_S8_EEENS6_IJNS7_ILi192EEENS7_ILi128EEENS7_ILi64EEEEEELi64ENS_10bfloat16_tEfNS_4arch4Sm90ELb0ELb0ELb1ELb1ELb1ELb0ELb0ELb1ELb1ELb1ELb1ELb0EEENS1_21CollectiveEpilogueFwdINS6_IJSA_SC_SB_EEES9_SE_SG_Li384ELb1ELb1ELb1ELb0EEENS1_36VarlenDynamicPersistentTileSchedulerILi192ELi128ELi384ELi128ELb1ELb1ELb1ELb0ELb1ELb1EEEEEEEEEvNT_6ParamsE)
        /*00b0*/ 	.word	0x00000004


	//----- nvinfo : EIATTR_FRAME_SIZE
	.align		4
.L_40:
        /*00b4*/ 	.byte	0x04, 0x11
        /*00b6*/ 	.short	(.L_42 - .L_41)
	.align		4
.L_41:
        /*00b8*/ 	.word	index@(_ZN7cutlass13device_kernelIN5flash11enable_sm90INS1_16FlashAttnFwdSm90INS1_25CollectiveMainloopFwdSm90ILi2EN4cute5tupleIJNS5_1CILi1EEES8_S8_EEENS6_IJNS7_ILi192EEENS7_ILi128EEENS7_ILi64EEEEEELi64ENS_10bfloat16_tEfNS_4arch4Sm90ELb0ELb0ELb1ELb1ELb1ELb0ELb0ELb1ELb1ELb1ELb1ELb0EEENS1_21CollectiveEpilogueFwdINS6_IJSA_SC_SB_EEES9_SE_SG_Li384ELb1ELb1ELb1ELb0EEENS1_36VarlenDynamicPersistentTileSchedulerILi192ELi128ELi384ELi128ELb1ELb1ELb1ELb0ELb1ELb1EEEEEEEEEvNT_6ParamsE)
        /*00bc*/ 	.word	0x00000000


	//----- nvinfo : EIATTR_REGCOUNT
	.align		4
.L_42:
        /*00c0*/ 	.byte	0x04, 0x2f
        /*00c2*/ 	.short	(.L_44 - .L_43)
	.align		4
.L_43:
        /*00c4*/ 	.word	index@(_ZN7cutlass13device_kernelIN5flash11enable_sm90INS1_16FlashAttnFwdSm90INS1_25CollectiveMainloopFwdSm90ILi2EN4cute5tupleIJNS5_1CILi1EEES8_S8_EEENS6_IJNS7_ILi192EEENS7_ILi128EEENS7_ILi64EEEEEELi64ENS_10bfloat16_tEfNS_4arch4Sm90ELb0ELb0ELb1ELb0ELb1ELb0ELb0ELb1ELb1ELb1ELb1ELb0EEENS1_21CollectiveEpilogueFwdINS6_IJSA_SC_SB_EEES9_SE_SG_Li384ELb0ELb1ELb1ELb0EEENS1_19SingleTileSchedulerILb0ELb1ELb1ELi192EEEEEEEEEvNT_6ParamsE)
        /*00c8*/ 	.word	0x00000004


	//----- nvinfo : EIATTR_FRAME_SIZE
	.align		4
.L_44:
        /*00cc*/ 	.byte	0x04, 0x11
        /*00ce*/ 	.short	(.L_46 - .L_45)
	.align		4
.L_45:
        /*00d0*/ 	.word	index@(_ZN7cutlass13device_kernelIN5flash11enable_sm90INS1_16FlashAttnFwdSm90INS1_25CollectiveMainloopFwdSm90ILi2EN4cute5tupleIJNS5_1CILi1EEES8_S8_EEENS6_IJNS7_ILi192EEENS7_ILi128EEENS7_ILi64EEEEEELi64ENS_10bfloat16_tEfNS_4arch4Sm90ELb0ELb0ELb1ELb0ELb1ELb0ELb0ELb1ELb1ELb1ELb1ELb0EEENS1_21CollectiveEpilogueFwdINS6_IJSA_SC_SB_EEES9_SE_SG_Li384ELb0ELb1ELb1ELb0EEENS1_19SingleTileSchedulerILb0ELb1ELb1ELi192EEEEEEEEEvNT_6ParamsE)
        /*00d4*/ 	.word	0x00000000


	//----- nvinfo : EIATTR_MIN_STACK_SIZE
	.align		4
.L_46:
        /*00d8*/ 	.byte	0x04, 0x12
        /*00da*/ 	.short	(.L_48 - .L_47)
	.align		4
.L_47:
        /*00dc*/ 	.word	index@(_ZN7cutlass13device_kernelIN5flash11enable_sm90INS1_16FlashAttnFwdSm90INS1_25CollectiveMainloopFwdSm90ILi2EN4cute5tupleIJNS5_1CILi1EEES8_S8_EEENS6_IJNS7_ILi192EEENS7_ILi128EEENS7_ILi64EEEEEELi64ENS_10bfloat16_tEfNS_4arch4Sm90ELb0ELb0ELb1ELb0ELb1ELb0ELb0ELb1ELb1ELb1ELb1ELb0EEENS1_21CollectiveEpilogueFwdINS6_IJSA_SC_SB_EEES9_SE_SG_Li384ELb0ELb1ELb1ELb0EEENS1_19SingleTileSchedulerILb0ELb1ELb1ELi192EEEEEEEEEvNT_6ParamsE)
        /*00e0*/ 	.word	0x00000000


	//----- nvinfo : EIATTR_MIN_STACK_SIZE
	.align		4
.L_48:
        /*00e4*/ 	.byte	0x04, 0x12
        /*00e6*/ 	.short	(.L_50 - .L_49)
	.align		4
.L_49:
        /*00e8*/ 	.word	index@(_ZN7cutlass13device_kernelIN5flash11enable_sm90INS1_16FlashAttnFwdSm90INS1_25CollectiveMainloopFwdSm90ILi2EN4cute5tupleIJNS5_1CILi1EEES8_S8_EEENS6_IJNS7_ILi192EEENS7_ILi128EEENS7_ILi64EEEEEELi64ENS_10bfloat16_tEfNS_4arch4Sm90ELb0ELb0ELb1ELb1ELb1ELb0ELb0ELb1ELb1ELb1ELb1ELb0EEENS1_21CollectiveEpilogueFwdINS6_IJSA_SC_SB_EEES9_SE_SG_Li384ELb1ELb1ELb1ELb0EEENS1_36VarlenDynamicPersistentTileSchedulerILi192ELi128ELi384ELi128ELb1ELb1ELb1ELb0ELb1ELb1EEEEEEEEEvNT_6ParamsE)
        /*00ec*/ 	.word	0x00000000


	//----- nvinfo : EIATTR_MIN_STACK_SIZE
	.align		4
.L_50:
        /*00f0*/ 	.byte	0x04, 0x12
        /*00f2*/ 	.short	(.L_52 - .L_51)
	.align		4
.L_51:
        /*00f4*/ 	.word	index@(_ZN7cutlass13device_kernelIN5flash11enable_sm90INS1_16FlashAttnFwdSm90INS1_25CollectiveMainloopFwdSm90ILi2EN4cute5tupleIJNS5_1CILi1EEES8_S8_EEENS6_IJNS7_ILi192EEENS7_ILi128EEENS7_ILi64EEEEEELi64ENS_10bfloat16_tEfNS_4arch4Sm90ELb0ELb0ELb1ELb1ELb1ELb1ELb0ELb1ELb1ELb1ELb1ELb0EEENS1_21CollectiveEpilogueFwdINS6_IJSA_SC_SB_EEES9_SE_SG_Li384ELb1ELb1ELb1ELb0EEENS1_36VarlenDynamicPersistentTileSchedulerILi192ELi128ELi384ELi128ELb1ELb1ELb1ELb0ELb1ELb1EEEEEEEEEvNT_6ParamsE)
        /*00f8*/ 	.word	0x00000000


	//----- nvinfo : EIATTR_MIN_STACK_SIZE
	.align		4
.L_52:
        /*00fc*/ 	.byte	0x04, 0x12
        /*00fe*/ 	.short	(.L_54 - .L_53)
	.align		4
.L_53:
        /*0100*/ 	.word	index@(_ZN7cutlass13device_kernelIN5flash11enable_sm90INS1_16FlashAttnFwdSm90INS1_25CollectiveMainloopFwdSm90ILi2EN4cute5tupleIJNS5_1CILi1EEES8_S8_EEENS6_IJNS7_ILi192EEENS7_ILi128EEENS7_ILi64EEEEEELi64ENS_10bfloat16_tEfNS_4arch4Sm90ELb0ELb1ELb1ELb0ELb1ELb0ELb0ELb1ELb1ELb1ELb1ELb0EEENS1_21CollectiveEpilogueFwdINS6_IJSA_SC_SB_EEES9_SE_SG_Li384ELb0ELb1ELb1ELb0EEENS1_19SingleTileSchedulerILb0ELb1ELb1ELi192EEEEEEEEEvNT_6ParamsE)
        /*0104*/ 	.word	0x00000000


	//----- nvinfo : EIATTR_MIN_STACK_SIZE
	.align		4
.L_54:
        /*0108*/ 	.byte	0x04, 0x12
        /*010a*/ 	.short	(.L_56 - .L_55)
	.align		4
.L_55:
        /*010c*/ 	.word	index@(_ZN7cutlass13device_kernelIN5flash11enable_sm90INS1_16FlashAttnFwdSm90INS1_25CollectiveMainloopFwdSm90ILi2EN4cute5tupleIJNS5_1CILi1EEES8_S8_EEENS6_IJNS7_ILi192EEENS7_ILi128EEENS7_ILi64EEEEEELi64ENS_10bfloat16_tEfNS_4arch4Sm90ELb0ELb1ELb1ELb1ELb1ELb0ELb0ELb1ELb1ELb1ELb1ELb0EEENS1_21CollectiveEpilogueFwdINS6_IJSA_SC_SB_EEES9_SE_SG_Li384ELb1ELb1ELb1ELb0EEENS1_36VarlenDynamicPersistentTileSchedulerILi192ELi128ELi384ELi128ELb1ELb1ELb1ELb1ELb0ELb1EEEEEEEEEvNT_6ParamsE)
        /*0110*/ 	.word	0x00000000


	//----- nvinfo : EIATTR_MIN_STACK_SIZE
	.align		4
.L_56:
        /*0114*/ 	.byte	0x04, 0x12
        /*0116*/ 	.short	(.L_58 - .L_57)
	.align		4
.L_57:
        /*0118*/ 	.word	index@(_ZN7cutlass13device_kernelIN5flash11enable_sm90INS1_16FlashAttnFwdSm90INS1_25CollectiveMainloopFwdSm90ILi2EN4cute5tupleIJNS5_1CILi1EEES8_S8_EEENS6_IJNS7_ILi192EEENS7_ILi128EEENS7_ILi64EEEEEELi64ENS_10bfloat16_tEfNS_4arch4Sm90ELb0ELb1ELb1ELb1ELb1ELb1ELb0ELb1ELb1ELb1ELb1ELb0EEENS1_21CollectiveEpilogueFwdINS6_IJSA_SC_SB_EEES9_SE_SG_Li384ELb1ELb1ELb1ELb0EEENS1_36VarlenDynamicPersistentTileSchedulerILi192ELi128ELi384ELi128ELb1ELb1ELb1ELb1ELb0ELb1EEEEEEEEEvNT_6ParamsE)
        /*011c*/ 	.word	0x00000000


	//----- nvinfo : EIATTR_MIN_STACK_SIZE
	.align		4
.L_58:
        /*0120*/ 	.byte	0x04, 0x12
        /*0122*/ 	.short	(.L_60 - .L_59)
	.align		4
.L_59:
        /*0124*/ 	.word	index@(_ZN7cutlass13device_kernelIN5flash11enable_sm90INS1_16FlashAttnFwdSm90INS1_25CollectiveMainloopFwdSm90ILi2EN4cute5tupleIJNS5_1CILi1EEES8_S8_EEENS6_IJNS7_ILi192EEENS7_ILi128EEENS7_ILi64EEEEEELi64ENS_10bfloat16_tEfNS_4arch4Sm90ELb1ELb0ELb1ELb0ELb1ELb0ELb0ELb1ELb1ELb1ELb1ELb0EEENS1_21CollectiveEpilogueFwdINS6_IJSA_SC_SB_EEES9_SE_SG_Li384ELb0ELb1ELb1ELb0EEENS1_19SingleTileSchedulerILb0ELb1ELb1ELi192EEEEEEEEEvNT_6ParamsE)
        /*0128*/ 	.word	0x00000000


	//----- nvinfo : EIATTR_MIN_STACK_SIZE
	.align		4
.L_60:
        /*012c*/ 	.byte	0x04, 0x12
        /*012e*/ 	.short	(.L_62 - .L_61)
	.align		4
.L_61:
        /*0130*/ 	.word	index@(_ZN7cutlass13device_kernelIN5flash11enable_sm90INS1_16FlashAttnFwdSm90INS1_25CollectiveMainloopFwdSm90ILi2EN4cute5tupleIJNS5_1CILi1EEES8_S8_EEENS6_IJNS7_ILi192EEENS7_ILi128EEENS7_ILi64EEEEEELi64ENS_10bfloat16_tEfNS_4arch4Sm90ELb1ELb0ELb1ELb1ELb1ELb0ELb0ELb1ELb1ELb1ELb1ELb0EEENS1_21CollectiveEpilogueFwdINS6_IJSA_SC_SB_EEES9_SE_SG_Li384ELb1ELb1ELb1ELb0EEENS1_36VarlenDynamicPersistentTileSchedulerILi192ELi128ELi384ELi128ELb1ELb1ELb1ELb1ELb1ELb1EEEEEEEEEvNT_6ParamsE)
        /*0134*/ 	.word	0x00000000


	//----- nvinfo : EIATTR_MIN_STACK_SIZE
	.align		4
.L_62:
        /*0138*/ 	.byte	0x04, 0x12
        /*013a*/ 	.short	(.L_64 - .L_63)
	.align		4
.L_63:
        /*013c*/ 	.word	index@(_ZN7cutlass13device_kernelIN5flash11enable_sm90INS1_16FlashAttnFwdSm90INS1_25CollectiveMainloopFwdSm90ILi2EN4cute5tupleIJNS5_1CILi1EEES8_S8_EEENS6_IJNS7_ILi192EEENS7_ILi128EEENS7_ILi64EEEEEELi64ENS_10bfloat16_tEfNS_4arch4Sm90ELb1ELb0ELb1ELb1ELb1ELb1ELb0ELb1ELb1ELb1ELb1ELb0EEENS1_21CollectiveEpilogueFwdINS6_IJSA_SC_SB_EEES9_SE_SG_Li384ELb1ELb1ELb1ELb0EEENS1_36VarlenDynamicPersistentTileSchedulerILi192ELi128ELi384ELi128ELb1ELb1ELb1ELb1ELb1ELb1EEEEEEEEEvNT_6ParamsE)
        /*0140*/ 	.word	0x00000000
.L_64:


//--------------------- .nv.compat                --------------------------
	.section	.nv.compat,"",@"SHT_CUDA_COMPAT_INFO"
	.align	4
        /*0000*/ 	.byte	0x02, 0x09, 0x01, 0x00, 0x02, 0x02, 0x01, 0x00, 0x02, 0x05, 0x05, 0x00, 0x03, 0x07, 0x01, 0x01
        /*0010*/ 	.byte	0x02, 0x03, 0x00, 0x00, 0x02, 0x06, 0x01, 0x00, 0x04, 0x0b, 0x08, 0x00, 0x09, 0x00, 0x00, 0x00
        /*0020*/ 	.byte	0x00, 0x00, 0x00, 0x00


//--------------------- .nv.info._ZN7cutlass13device_kernelIN5flash11enable_sm90INS1_16FlashAttnFwdSm90INS1_25CollectiveMainloopFwdSm90ILi2EN4cute5tupleIJNS5_1CILi1EEES8_S8_EEENS6_IJNS7_ILi192EEENS7_ILi128EEENS7_ILi64EEEEEELi64ENS_10bfloat16_tEfNS_4arch4Sm90ELb0ELb0ELb1ELb0ELb1ELb0ELb0ELb1ELb1ELb1ELb1ELb0EEENS1_21CollectiveEpilogueFwdINS6_IJSA_SC_SB_EEES9_SE_SG_Li384ELb0ELb1ELb1ELb0EEENS1_19SingleTileSchedulerILb0ELb1ELb1ELi192EEEEEEEEEvNT_6ParamsE --------------------------
	.section	.nv.info._ZN7cutlass13device_kernelIN5flash11enable_sm90INS1_16FlashAttnFwdSm90INS1_25CollectiveMainloopFwdSm90ILi2EN4cute5tupleIJNS5_1CILi1EEES8_S8_EEENS6_IJNS7_ILi192EEENS7_ILi128EEENS7_ILi64EEEEEELi64ENS_10bfloat16_tEfNS_4arch4Sm90ELb0ELb0ELb1ELb0ELb1ELb0ELb0ELb1ELb1ELb1ELb1ELb0EEENS1_21CollectiveEpilogueFwdINS6_IJSA_SC_SB_EEES9_SE_SG_Li384ELb0ELb1ELb1ELb0EEENS1_19SingleTileSchedulerILb0ELb1ELb1ELi192EEEEEEEEEvNT_6ParamsE,"",@"SHT_CUDA_INFO"
	.sectionflags	@""
	.align	4


	//----- nvinfo : EIATTR_CUDA_API_VERSION
	.align		4
        /*0000*/ 	.byte	0x04, 0x37
        /*0002*/ 	.short	(.L_66 - .L_65)
.L_65:
        /*0004*/ 	.word	0x00000082


	//----- nvinfo : EIATTR_KPARAM_INFO
	.align		4
.L_66:
        /*0008*/ 	.byte	0x04, 0x17
        /*000a*/ 	.short	(.L_68 - .L_67)
.L_67:
        /*000c*/ 	.word	0x00000000
        /*0010*/ 	.short	0x0000
        /*0012*/ 	.short	0x0000
        /*0014*/ 	.byte	0x00, 0xf0, 0x01, 0x28


	//----- nvinfo : EIATTR_SPARSE_MMA_MASK
	.align		4
.L_68:
        /*0018*/ 	.byte	0x03, 0x50
        /*001a*/ 	.short	0x0000


	//----- nvinfo : EIATTR_MAXREG_COUNT
	.align		4
        /*001c*/ 	.byte	0x03, 0x1b
        /*001e*/ 	.short	0x0080


	//----- nvinfo : EIATTR_MERCURY_ISA_VERSION
	.align		4
        /*0020*/ 	.byte	0x03, 0x5f
        /*0022*/ 	.short	0x0101


	//----- nvinfo : EIATTR_VRC_CTA_INIT_COUNT
	.align		4
        /*0024*/ 	.byte	0x02, 0x4a
	.zero		1
	.zero		1


	//----- nvinfo : EIATTR_EXIT_INSTR_OFFSETS
	.align		4
        /*0028*/ 	.byte	0x04, 0x1c
        /*002a*/ 	.short	(.L_70 - .L_69)


	//   ....[0]....
.L_69:
        /*002c*/ 	.word	0x00000010


	//----- nvinfo : EIATTR_MAX_THREADS
	.align		4
.L_70:
        /*0030*/ 	.byte	0x04, 0x05
        /*0032*/ 	.short	(.L_72 - .L_71)
.L_71:
        /*0034*/ 	.word	0x00000200
        /*0038*/ 	.word	0x00000001
        /*003c*/ 	.word	0x00000001


	//----- nvinfo : EIATTR_CBANK_PARAM_SIZE
	.align		4
.L_72:
        /*0040*/ 	.byte	0x03, 0x19
        /*0042*/ 	.short	0x0a00


	//----- nvinfo : EIATTR_PARAM_CBANK
	.align		4
        /*0044*/ 	.byte	0x04, 0x0a
        /*0046*/ 	.short	(.L_74 - .L_73)
	.align		4
.L_73:
        /*0048*/ 	.word	index@(.nv.constant0._ZN7cutlass13device_kernelIN5flash11enable_sm90INS1_16FlashAttnFwdSm90INS1_25CollectiveMainloopFwdSm90ILi2EN4cute5tupleIJNS5_1CILi1EEES8_S8_EEENS6_IJNS7_ILi192EEENS7_ILi128EEENS7_ILi64EEEEEELi64ENS_10bfloat16_tEfNS_4arch4Sm90ELb0ELb0ELb1ELb0ELb1ELb0ELb0ELb1ELb1ELb1ELb1ELb0EEENS1_21CollectiveEpilogueFwdINS6_IJSA_SC_SB_EEES9_SE_SG_Li384ELb0ELb1ELb1ELb0EEENS1_19SingleTileSchedulerILb0ELb1ELb1ELi192EEEEEEEEEvNT_6ParamsE)
        /*004c*/ 	.short	0x0380
        /*004e*/ 	.short	0x0a00


	//----- nvinfo : EIATTR_SW_WAR
	.align		4
.L_74:
        /*0050*/ 	.byte	0x04, 0x36
        /*0052*/ 	.short	(.L_76 - .L_75)
.L_75:
        /*0054*/ 	.word	0x00000008
.L_76:


//--------------------- .nv.info._ZN7cutlass13device_kernelIN5flash11enable_sm90INS1_16FlashAttnFwdSm90INS1_25CollectiveMainloopFwdSm90ILi2EN4cute5tupleIJNS5_1CILi1EEES8_S8_EEENS6_IJNS7_ILi192EEENS7_ILi128EEENS7_ILi64EEEEEELi64ENS_10bfloat16_tEfNS_4arch4Sm90ELb0ELb0ELb1ELb1ELb1ELb0ELb0ELb1ELb1ELb1ELb1ELb0EEENS1_21CollectiveEpilogueFwdINS6_IJSA_SC_SB_EEES9_SE_SG_Li384ELb1ELb1ELb1ELb0EEENS1_36VarlenDynamicPersistentTileSchedulerILi192ELi128ELi384ELi128ELb1ELb1ELb1ELb0ELb1ELb1EEEEEEEEEvNT_6ParamsE --------------------------
	.section	.nv.info._ZN7cutlass13device_kernelIN5flash11enable_sm90INS1_16FlashAttnFwdSm90INS1_25CollectiveMainloopFwdSm90ILi2EN4cute5tupleIJNS5_1CILi1EEES8_S8_EEENS6_IJNS7_ILi192EEENS7_ILi128EEENS7_ILi64EEEEEELi64ENS_10bfloat16_tEfNS_4arch4Sm90ELb0ELb0ELb1ELb1ELb1ELb0ELb0ELb1ELb1ELb1ELb1ELb0EEENS1_21CollectiveEpilogueFwdINS6_IJSA_SC_SB_EEES9_SE_SG_Li384ELb1ELb1ELb1ELb0EEENS1_36VarlenDynamicPersistentTileSchedulerILi192ELi128ELi384ELi128ELb1ELb1ELb1ELb0ELb1ELb1EEEEEEEEEvNT_6ParamsE,"",@"SHT_CUDA_INFO"
	.sectionflags	@""
	.align	4


	//----- nvinfo : EIATTR_CUDA_API_VERSION
	.align		4
        /*0000*/ 	.byte	0x04, 0x37
        /*0002*/ 	.short	(.L_78 - .L_77)
.L_77:
        /*0004*/ 	.word	0x00000082


	//----- nvinfo : EIATTR_KPARAM_INFO
	.align		4
.L_78:
        /*0008*/ 	.byte	0x04, 0x17
        /*000a*/ 	.short	(.L_80 - .L_79)
.L_79:
        /*000c*/ 	.word	0x00000000
        /*0010*/ 	.short	0x0000
        /*0012*/ 	.short	0x0000
        /*0014*/ 	.byte	0x00, 0xf0, 0x01, 0x2a


	//----- nvinfo : EIATTR_SPARSE_MMA_MASK
	.align		4
.L_80:
        /*0018*/ 	.byte	0x03, 0x50
        /*001a*/ 	.short	0x0000


	//----- nvinfo : EIATTR_MAXREG_COUNT
	.align		4
        /*001c*/ 	.byte	0x03, 0x1b
        /*001e*/ 	.short	0x0080


	//----- nvinfo : EIATTR_MERCURY_ISA_VERSION
	.align		4
        /*0020*/ 	.byte	0x03, 0x5f
        /*0022*/ 	.short	0x0101


	//----- nvinfo : EIATTR_VRC_CTA_INIT_COUNT
	.align		4
        /*0024*/ 	.byte	0x02, 0x4a
	.zero		1
	.zero		1


	//----- nvinfo : EIATTR_EXIT_INSTR_OFFSETS
	.align		4
        /*0028*/ 	.byte	0x04, 0x1c
        /*002a*/ 	.short	(.L_82 - .L_81)


	//   ....[0]....
.L_81:
        /*002c*/ 	.word	0x00000010


	//----- nvinfo : EIATTR_MAX_THREADS
	.align		4
.L_82:
        /*0030*/ 	.byte	0x04, 0x05
        /*0032*/ 	.short	(.L_84 - .L_83)
.L_83:
        /*0034*/ 	.word	0x00000200
        /*0038*/ 	.word	0x00000001
        /*003c*/ 	.word	0x00000001


	//----- nvinfo : EIATTR_CBANK_PARAM_SIZE
	.align		4
.L_84:
        /*0040*/ 	.byte	0x03, 0x19
        /*0042*/ 	.short	0x0a80


	//----- nvinfo : EIATTR_PARAM_CBANK
	.align		4
        /*0044*/ 	.byte	0x04, 0x0a
        /*0046*/ 	.short	(.L_86 - .L_85)
	.align		4
.L_85:
        /*0048*/ 	.word	index@(.nv.constant0._ZN7cutlass13device_kernelIN5flash11enable_sm90INS1_16FlashAttnFwdSm90INS1_25CollectiveMainloopFwdSm90ILi2EN4cute5tupleIJNS5_1CILi1EEES8_S8_EEENS6_IJNS7_ILi192EEENS7_ILi128EEENS7_ILi64EEEEEELi64ENS_10bfloat16_tEfNS_4arch4Sm90ELb0ELb0ELb1ELb1ELb1ELb0ELb0ELb1ELb1ELb1ELb1ELb0EEENS1_21CollectiveEpilogueFwdINS6_IJSA_SC_SB_EEES9_SE_SG_Li384ELb1ELb1ELb1ELb0EEENS1_36VarlenDynamicPersistentTileSchedulerILi192ELi128ELi384ELi128ELb1ELb1ELb1ELb0ELb1ELb1EEEEEEEEEvNT_6ParamsE)
        /*004c*/ 	.short	0x0380
        /*004e*/ 	.short	0x0a80


	//----- nvinfo : EIATTR_SW_WAR
	.align		4
.L_86:
        /*0050*/ 	.byte	0x04, 0x36
        /*0052*/ 	.short	(.L_88 - .L_87)
.L_87:
        /*0054*/ 	.word	0x00000008
.L_88:


//--------------------- .nv.info._ZN7cutlass13device_kernelIN5flash11enable_sm90INS1_16FlashAttnFwdSm90INS1_25CollectiveMainloopFwdSm90ILi2EN4cute5tupleIJNS5_1CILi1EEES8_S8_EEENS6_IJNS7_ILi192EEENS7_ILi128EEENS7_ILi64EEEEEELi64ENS_10bfloat16_tEfNS_4arch4Sm90ELb0ELb0ELb1ELb1ELb1ELb1ELb0ELb1ELb1ELb1ELb1ELb0EEENS1_21CollectiveEpilogueFwdINS6_IJSA_SC_SB_EEES9_SE_SG_Li384ELb1ELb1ELb1ELb0EEENS1_36VarlenDynamicPersistentTileSchedulerILi192ELi128ELi384ELi128ELb1ELb1ELb1ELb0ELb1ELb1EEEEEEEEEvNT_6ParamsE --------------------------
	.section	.nv.info._ZN7cutlass13device_kernelIN5flash11enable_sm90INS1_16FlashAttnFwdSm90INS1_25CollectiveMainloopFwdSm90ILi2EN4cute5tupleIJNS5_1CILi1EEES8_S8_EEENS6_IJNS7_ILi192EEENS7_ILi128EEENS7_ILi64EEEEEELi64ENS_10bfloat16_tEfNS_4arch4Sm90ELb0ELb0ELb1ELb1ELb1ELb1ELb0ELb1ELb1ELb1ELb1ELb0EEENS1_21CollectiveEpilogueFwdINS6_IJSA_SC_SB_EEES9_SE_SG_Li384ELb1ELb1ELb1ELb0EEENS1_36VarlenDynamicPersistentTileSchedulerILi192ELi128ELi384ELi128ELb1ELb1ELb1ELb0ELb1ELb1EEEEEEEEEvNT_6ParamsE,"",@"SHT_CUDA_INFO"
	.sectionflags	@""
	.align	4


	//----- nvinfo : EIATTR_CUDA_API_VERSION
	.align		4
        /*0000*/ 	.byte	0x04, 0x37
        /*0002*/ 	.short	(.L_90 - .L_89)
.L_89:
        /*0004*/ 	.word	0x00000082


	//----- nvinfo : EIATTR_KPARAM_INFO
	.align		4
.L_90:
        /*0008*/ 	.byte	0x04, 0x17
        /*000a*/ 	.short	(.L_92 - .L_91)
.L_91:
        /*000c*/ 	.word	0x00000000
        /*0010*/ 	.short	0x0000
        /*0012*/ 	.short	0x0000
        /*0014*/ 	.byte	0x00, 0xf0, 0x01, 0x2a


	//----- nvinfo : EIATTR_SPARSE_MMA_MASK
	.align		4
.L_92:
        /*0018*/ 	.byte	0x03, 0x50
        /*001a*/ 	.short	0x0000


	//----- nvinfo : EIATTR_MAXREG_COUNT
	.align		4
        /*001c*/ 	.byte	0x03, 0x1b
        /*001e*/ 	.short	0x0080


	//----- nvinfo : EIATTR_MERCURY_ISA_VERSION
	.align		4
        /*0020*/ 	.byte	0x03, 0x5f
        /*0022*/ 	.short	0x0101


	//----- nvinfo : EIATTR_VRC_CTA_INIT_COUNT
	.align		4
        /*0024*/ 	.byte	0x02, 0x4a
	.zero		1
	.zero		1


	//----- nvinfo : EIATTR_EXIT_INSTR_OFFSETS
	.align		4
        /*0028*/ 	.byte	0x04, 0x1c
        /*002a*/ 	.short	(.L_94 - .L_93)


	//   ....[0]....
.L_93:
        /*002c*/ 	.word	0x00000010


	//----- nvinfo : EIATTR_MAX_THREADS
	.align		4
.L_94:
        /*0030*/ 	.byte	0x04, 0x05
        /*0032*/ 	.short	(.L_96 - .L_95)
.L_95:
        /*0034*/ 	.word	0x00000200
        /*0038*/ 	.word	0x00000001
        /*003c*/ 	.word	0x00000001


	//----- nvinfo : EIATTR_CBANK_PARAM_SIZE
	.align		4
.L_96:
        /*0040*/ 	.byte	0x03, 0x19
        /*0042*/ 	.short	0x0a80


	//----- nvinfo : EIATTR_PARAM_CBANK
	.align		4
        /*0044*/ 	.byte	0x04, 0x0a
        /*0046*/ 	.short	(.L_98 - .L_97)
	.align		4
.L_97:
        /*0048*/ 	.word	index@(.nv.constant0._ZN7cutlass13device_kernelIN5flash11enable_sm90INS1_16FlashAttnFwdSm90INS1_25CollectiveMainloopFwdSm90ILi2EN4cute5tupleIJNS5_1CILi1EEES8_S8_EEENS6_IJNS7_ILi192EEENS7_ILi128EEENS7_ILi64EEEEEELi64ENS_10bfloat16_tEfNS_4arch4Sm90ELb0ELb0ELb1ELb1ELb1ELb1ELb0ELb1ELb1ELb1ELb1ELb0EEENS1_21CollectiveEpilogueFwdINS6_IJSA_SC_SB_EEES9_SE_SG_Li384ELb1ELb1ELb1ELb0EEENS1_36VarlenDynamicPersistentTileSchedulerILi192ELi128ELi384ELi128ELb1ELb1ELb1ELb0ELb1ELb1EEEEEEEEEvNT_6ParamsE)
        /*004c*/ 	.short	0x0380
        /*004e*/ 	.short	0x0a80


	//----- nvinfo : EIATTR_SW_WAR
	.align		4
.L_98:
        /*0050*/ 	.byte	0x04, 0x36
        /*0052*/ 	.short	(.L_100 - .L_99)
.L_99:
        /*0054*/ 	.word	0x00000008
.L_100:


//--------------------- .nv.info._ZN7cutlass13device_kernelIN5flash11enable_sm90INS1_16FlashAttnFwdSm90INS1_25CollectiveMainloopFwdSm90ILi2EN4cute5tupleIJNS5_1CILi1EEES8_S8_EEENS6_IJNS7_ILi192EEENS7_ILi128EEENS7_ILi64EEEEEELi64ENS_10bfloat16_tEfNS_4arch4Sm90ELb0ELb1ELb1ELb0ELb1ELb0ELb0ELb1ELb1ELb1ELb1ELb0EEENS1_21CollectiveEpilogueFwdINS6_IJSA_SC_SB_EEES9_SE_SG_Li384ELb0ELb1ELb1ELb0EEENS1_19SingleTileSchedulerILb0ELb1ELb1ELi192EEEEEEEEEvNT_6ParamsE --------------------------
	.section	.nv.info._ZN7cutlass13device_kernelIN5flash11enable_sm90INS1_16FlashAttnFwdSm90INS1_25CollectiveMainloopFwdSm90ILi2EN4cute5tupleIJNS5_1CILi1EEES8_S8_EEENS6_IJNS7_ILi192EEENS7_ILi128EEENS7_ILi64EEEEEELi64ENS_10bfloat16_tEfNS_4arch4Sm90ELb0ELb1ELb1ELb0ELb1ELb0ELb0ELb1ELb1ELb1ELb1ELb0EEENS1_21CollectiveEpilogueFwdINS6_IJSA_SC_SB_EEES9_SE_SG_Li384ELb0ELb1ELb1ELb0EEENS1_19SingleTileSchedulerILb0ELb1ELb1ELi192EEEEEEEEEvNT_6ParamsE,"",@"SHT_CUDA_INFO"
	.sectionflags	@""
	.align	4


	//----- nvinfo : EIATTR_CUDA_API_VERSION
	.align		4
        /*0000*/ 	.byte	0x04, 0x37
        /*0002*/ 	.short	(.L_102 - .L_101)
.L_101:
        /*0004*/ 	.word	0x00000082


	//----- nvinfo : EIATTR_KPARAM_INFO
	.align		4
.L_102:
        /*0008*/ 	.byte	0x04, 0x17
        /*000a*/ 	.short	(.L_104 - .L_103)
.L_103:
        /*000c*/ 	.word	0x00000000
        /*0010*/ 	.short	0x0000
        /*0012*/ 	.short	0x0000
        /*0014*/ 	.byte	0x00, 0xf0, 0x01, 0x28


	//----- nvinfo : EIATTR_SPARSE_MMA_MASK
	.align		4
.L_104:
        /*0018*/ 	.byte	0x03, 0x50
        /*001a*/ 	.short	0x0000


	//----- nvinfo : EIATTR_MAXREG_COUNT
	.align		4
        /*001c*/ 	.byte	0x03, 0x1b
        /*001e*/ 	.short	0x0080


	//----- nvinfo : EIATTR_MERCURY_ISA_VERSION
	.align		4
        /*0020*/ 	.byte	0x03, 0x5f
        /*0022*/ 	.short	0x0101


	//----- nvinfo : EIATTR_VRC_CTA_INIT_COUNT
	.align		4
        /*0024*/ 	.byte	0x02, 0x4a
	.zero		1
	.zero		1


	//----- nvinfo : EIATTR_EXIT_INSTR_OFFSETS
	.align		4
        /*0028*/ 	.byte	0x04, 0x1c
        /*002a*/ 	.short	(.L_106 - .L_105)


	//   ....[0]....
.L_105:
        /*002c*/ 	.word	0x00000010


	//----- nvinfo : EIATTR_MAX_THREADS
	.align		4
.L_106:
        /*0030*/ 	.byte	0x04, 0x05
        /*0032*/ 	.short	(.L_108 - .L_107)
.L_107:
        /*0034*/ 	.word	0x00000200
        /*0038*/ 	.word	0x00000001
        /*003c*/ 	.word	0x00000001


	//----- nvinfo : EIATTR_CBANK_PARAM_SIZE
	.align		4
.L_108:
        /*0040*/ 	.byte	0x03, 0x19
        /*0042*/ 	.short	0x0a00


	//----- nvinfo : EIATTR_PARAM_CBANK
	.align		4
        /*0044*/ 	.byte	0x04, 0x0a
        /*0046*/ 	.short	(.L_110 - .L_109)
	.align		4
.L_109:
        /*0048*/ 	.word	index@(.nv.constant0._ZN7cutlass13device_kernelIN5flash11enable_sm90INS1_16FlashAttnFwdSm90INS1_25CollectiveMainloopFwdSm90ILi2EN4cute5tupleIJNS5_1CILi1EEES8_S8_EEENS6_IJNS7_ILi192EEENS7_ILi128EEENS7_ILi64EEEEEELi64ENS_10bfloat16_tEfNS_4arch4Sm90ELb0ELb1ELb1ELb0ELb1ELb0ELb0ELb1ELb1ELb1ELb1ELb0EEENS1_21CollectiveEpilogueFwdINS6_IJSA_SC_SB_EEES9_SE_SG_Li384ELb0ELb1ELb1ELb0EEENS1_19SingleTileSchedulerILb0ELb1ELb1ELi192EEEEEEEEEvNT_6ParamsE)
        /*004c*/ 	.short	0x0380
        /*004e*/ 	.short	0x0a00


	//----- nvinfo : EIATTR_SW_WAR
	.align		4
.L_110:
        /*0050*/ 	.byte	0x04, 0x36
        /*0052*/ 	.short	(.L_112 - .L_111)
.L_111:
        /*0054*/ 	.word	0x00000008
.L_112:


//--------------------- .nv.info._ZN7cutlass13device_kernelIN5flash11enable_sm90INS1_16FlashAttnFwdSm90INS1_25CollectiveMainloopFwdSm90ILi2EN4cute5tupleIJNS5_1CILi1EEES8_S8_EEENS6_IJNS7_ILi192EEENS7_ILi128EEENS7_ILi64EEEEEELi64ENS_10bfloat16_tEfNS_4arch4Sm90ELb0ELb1ELb1ELb1ELb1ELb0ELb0ELb1ELb1ELb1ELb1ELb0EEENS1_21CollectiveEpilogueFwdINS6_IJSA_SC_SB_EEES9_SE_SG_Li384ELb1ELb1ELb1ELb0EEENS1_36VarlenDynamicPersistentTileSchedulerILi192ELi128ELi384ELi128ELb1ELb1ELb1ELb1ELb0ELb1EEEEEEEEEvNT_6ParamsE --------------------------
	.section	.nv.info._ZN7cutlass13device_kernelIN5flash11enable_sm90INS1_16FlashAttnFwdSm90INS1_25CollectiveMainloopFwdSm90ILi2EN4cute5tupleIJNS5_1CILi1EEES8_S8_EEENS6_IJNS7_ILi192EEENS7_ILi128EEENS7_ILi64EEEEEELi64ENS_10bfloat16_tEfNS_4arch4Sm90ELb0ELb1ELb1ELb1ELb1ELb0ELb0ELb1ELb1ELb1ELb1ELb0EEENS1_21CollectiveEpilogueFwdINS6_IJSA_SC_SB_EEES9_SE_SG_Li384ELb1ELb1ELb1ELb0EEENS1_36VarlenDynamicPersistentTileSchedulerILi192ELi128ELi384ELi128ELb1ELb1ELb1ELb1ELb0ELb1EEEEEEEEEvNT_6ParamsE,"",@"SHT_CUDA_INFO"
	.sectionflags	@""
	.align	4


	//----- nvinfo : EIATTR_CUDA_API_VERSION
	.align		4
        /*0000*/ 	.byte	0x04, 0x37
        /*0002*/ 	.short	(.L_114 - .L_113)
.L_113:
        /*0004*/ 	.word	0x00000082


	//----- nvinfo : EIATTR_KPARAM_INFO
	.align		4
.L_114:
        /*0008*/ 	.byte	0x04, 0x17
        /*000a*/ 	.short	(.L_116 - .L_115)
.L_115:
        /*000c*/ 	.word	0x00000000
        /*0010*/ 	.short	0x0000
        /*0012*/ 	.short	0x0000
        /*0014*/ 	.byte	0x00, 0xf0, 0x01, 0x2a


	//----- nvinfo : EIATTR_SPARSE_MMA_MASK
	.align		4
.L_116:
        /*0018*/ 	.byte	0x03, 0x50
        /*001a*/ 	.short	0x0000


	//----- nvinfo : EIATTR_MAXREG_COUNT
	.align		4
        /*001c*/ 	.byte	0x03, 0x1b
        /*001e*/ 	.short	0x0080


	//----- nvinfo : EIATTR_MERCURY_ISA_VERSION
	.align		4
        /*0020*/ 	.byte	0x03, 0x5f
        /*0022*/ 	.short	0x0101


	//----- nvinfo : EIATTR_VRC_CTA_INIT_COUNT
	.align		4
        /*0024*/ 	.byte	0x02, 0x4a
	.zero		1
	.zero		1


	//----- nvinfo : EIATTR_EXIT_INSTR_OFFSETS
	.align		4
        /*0028*/ 	.byte	0x04, 0x1c
        /*002a*/ 	.short	(.L_118 - .L_117)


	//   ....[0]....
.L_117:
        /*002c*/ 	.word	0x00000010


	//----- nvinfo : EIATTR_MAX_THREADS
	.align		4
.L_118:
        /*0030*/ 	.byte	0x04, 0x05
        /*0032*/ 	.short	(.L_120 - .L_119)
.L_119:
        /*0034*/ 	.word	0x00000200
        /*0038*/ 	.word	0x00000001
        /*003c*/ 	.word	0x00000001


	//----- nvinfo : EIATTR_CBANK_PARAM_SIZE
	.align		4
.L_120:
        /*0040*/ 	.byte	0x03, 0x19
        /*0042*/ 	.short	0x0a80


	//----- nvinfo : EIATTR_PARAM_CBANK
	.align		4
        /*0044*/ 	.byte	0x04, 0x0a
        /*0046*/ 	.short	(.L_122 - .L_121)
	.align		4
.L_121:
        /*0048*/ 	.word	index@(.nv.constant0._ZN7cutlass13device_kernelIN5flash11enable_sm90INS1_16FlashAttnFwdSm90INS1_25CollectiveMainloopFwdSm90ILi2EN4cute5tupleIJNS5_1CILi1EEES8_S8_EEENS6_IJNS7_ILi192EEENS7_ILi128EEENS7_ILi64EEEEEELi64ENS_10bfloat16_tEfNS_4arch4Sm90ELb0ELb1ELb1ELb1ELb1ELb0ELb0ELb1ELb1ELb1ELb1ELb0EEENS1_21CollectiveEpilogueFwdINS6_IJSA_SC_SB_EEES9_SE_SG_Li384ELb1ELb1ELb1ELb0EEENS1_36VarlenDynamicPersistentTileSchedulerILi192ELi128ELi384ELi128ELb1ELb1ELb1ELb1ELb0ELb1EEEEEEEEEvNT_6ParamsE)
        /*004c*/ 	.short	0x0380
        /*004e*/ 	.short	0x0a80


	//----- nvinfo : EIATTR_SW_WAR
	.align		4
.L_122:
        /*0050*/ 	.byte	0x04, 0x36
        /*0052*/ 	.short	(.L_124 - .L_123)
.L_123:
        /*0054*/ 	.word	0x00000008
.L_124:


//--------------------- .nv.info._ZN7cutlass13device_kernelIN5flash11enable_sm90INS1_16FlashAttnFwdSm90INS1_25CollectiveMainloopFwdSm90ILi2EN4cute5tupleIJNS5_1CILi1EEES8_S8_EEENS6_IJNS7_ILi192EEENS7_ILi128EEENS7_ILi64EEEEEELi64ENS_10bfloat16_tEfNS_4arch4Sm90ELb0ELb1ELb1ELb1ELb1ELb1ELb0ELb1ELb1ELb1ELb1ELb0EEENS1_21CollectiveEpilogueFwdINS6_IJSA_SC_SB_EEES9_SE_SG_Li384ELb1ELb1ELb1ELb0EEENS1_36VarlenDynamicPersistentTileSchedulerILi192ELi128ELi384ELi128ELb1ELb1ELb1ELb1ELb0ELb1EEEEEEEEEvNT_6ParamsE --------------------------
	.section	.nv.info._ZN7cutlass13device_kernelIN5flash11enable_sm90INS1_16FlashAttnFwdSm90INS1_25CollectiveMainloopFwdSm90ILi2EN4cute5tupleIJNS5_1CILi1EEES8_S8_EEENS6_IJNS7_ILi192EEENS7_ILi128EEENS7_ILi64EEEEEELi64ENS_10bfloat16_tEfNS_4arch4Sm90ELb0ELb1ELb1ELb1ELb1ELb1ELb0ELb1ELb1ELb1ELb1ELb0EEENS1_21CollectiveEpilogueFwdINS6_IJSA_SC_SB_EEES9_SE_SG_Li384ELb1ELb1ELb1ELb0EEENS1_36VarlenDynamicPersistentTileSchedulerILi192ELi128ELi384ELi128ELb1ELb1ELb1ELb1ELb0ELb1EEEEEEEEEvNT_6ParamsE,"",@"SHT_CUDA_INFO"
	.sectionflags	@""
	.align	4


	//----- nvinfo : EIATTR_CUDA_API_VERSION
	.align		4
        /*0000*/ 	.byte	0x04, 0x37
        /*0002*/ 	.short	(.L_126 - .L_125)
.L_125:
        /*0004*/ 	.word	0x00000082


	//----- nvinfo : EIATTR_KPARAM_INFO
	.align		4
.L_126:
        /*0008*/ 	.byte	0x04, 0x17
        /*000a*/ 	.short	(.L_128 - .L_127)
.L_127:
        /*000c*/ 	.word	0x00000000
        /*0010*/ 	.short	0x0000
        /*0012*/ 	.short	0x0000
        /*0014*/ 	.byte	0x00, 0xf0, 0x01, 0x2a


	//----- nvinfo : EIATTR_SPARSE_MMA_MASK
	.align		4
.L_128:
        /*0018*/ 	.byte	0x03, 0x50
        /*001a*/ 	.short	0x0000


	//----- nvinfo : EIATTR_MAXREG_COUNT
	.align		4
        /*001c*/ 	.byte	0x03, 0x1b
        /*001e*/ 	.short	0x0080


	//----- nvinfo : EIATTR_MERCURY_ISA_VERSION
	.align		4
        /*0020*/ 	.byte	0x03, 0x5f
        /*0022*/ 	.short	0x0101


	//----- nvinfo : EIATTR_VRC_CTA_INIT_COUNT
	.align		4
        /*0024*/ 	.byte	0x02, 0x4a
	.zero		1
	.zero		1


	//----- nvinfo : EIATTR_EXIT_INSTR_OFFSETS
	.align		4
        /*0028*/ 	.byte	0x04, 0x1c
        /*002a*/ 	.short	(.L_130 - .L_129)


	//   ....[0]....
.L_129:
        /*002c*/ 	.word	0x00000010


	//----- nvinfo : EIATTR_MAX_THREADS
	.align		4
.L_130:
        /*0030*/ 	.byte	0x04, 0x05
        /*0032*/ 	.short	(.L_132 - .L_131)
.L_131:
        /*0034*/ 	.word	0x00000200
        /*0038*/ 	.word	0x00000001
        /*003c*/ 	.word	0x00000001


	//----- nvinfo : EIATTR_CBANK_PARAM_SIZE
	.align		4
.L_132:
        /*0040*/ 	.byte	0x03, 0x19
        /*0042*/ 	.short	0x0a80


	//----- nvinfo : EIATTR_PARAM_CBANK
	.align		4
        /*0044*/ 	.byte	0x04, 0x0a
        /*0046*/ 	.short	(.L_134 - .L_133)
	.align		4
.L_133:
        /*0048*/ 	.word	index@(.nv.constant0._ZN7cutlass13device_kernelIN5flash11enable_sm90INS1_16FlashAttnFwdSm90INS1_25CollectiveMainloopFwdSm90ILi2EN4cute5tupleIJNS5_1CILi1EEES8_S8_EEENS6_IJNS7_ILi192EEENS7_ILi128EEENS7_ILi64EEEEEELi64ENS_10bfloat16_tEfNS_4arch4Sm90ELb0ELb1ELb1ELb1ELb1ELb1ELb0ELb1ELb1ELb1ELb1ELb0EEENS1_21CollectiveEpilogueFwdINS6_IJSA_SC_SB_EEES9_SE_SG_Li384ELb1ELb1ELb1ELb0EEENS1_36VarlenDynamicPersistentTileSchedulerILi192ELi128ELi384ELi128ELb1ELb1ELb1ELb1ELb0ELb1EEEEEEEEEvNT_6ParamsE)
        /*004c*/ 	.short	0x0380
        /*004e*/ 	.short	0x0a80


	//----- nvinfo : EIATTR_SW_WAR
	.align		4
.L_134:
        /*0050*/ 	.byte	0x04, 0x36
        /*0052*/ 	.short	(.L_136 - .L_135)
.L_135:
        /*0054*/ 	.word	0x00000008
.L_136:


//--------------------- .nv.info._ZN7cutlass13device_kernelIN5flash11enable_sm90INS1_16FlashAttnFwdSm90INS1_25CollectiveMainloopFwdSm90ILi2EN4cute5tupleIJNS5_1CILi1EEES8_S8_EEENS6_IJNS7_ILi192EEENS7_ILi128EEENS7_ILi64EEEEEELi64ENS_10bfloat16_tEfNS_4arch4Sm90ELb1ELb0ELb1ELb0ELb1ELb0ELb0ELb1ELb1ELb1ELb1ELb0EEENS1_21CollectiveEpilogueFwdINS6_IJSA_SC_SB_EEES9_SE_SG_Li384ELb0ELb1ELb1ELb0EEENS1_19SingleTileSchedulerILb0ELb1ELb1ELi192EEEEEEEEEvNT_6ParamsE --------------------------
	.section	.nv.info._ZN7cutlass13device_kernelIN5flash11enable_sm90INS1_16FlashAttnFwdSm90INS1_25CollectiveMainloopFwdSm90ILi2EN4cute5tupleIJNS5_1CILi1EEES8_S8_EEENS6_IJNS7_ILi192EEENS7_ILi128EEENS7_ILi64EEEEEELi64ENS_10bfloat16_tEfNS_4arch4Sm90ELb1ELb0ELb1ELb0ELb1ELb0ELb0ELb1ELb1ELb1ELb1ELb0EEENS1_21CollectiveEpilogueFwdINS6_IJSA_SC_SB_EEES9_SE_SG_Li384ELb0ELb1ELb1ELb0EEENS1_19SingleTileSchedulerILb0ELb1ELb1ELi192EEEEEEEEEvNT_6ParamsE,"",@"SHT_CUDA_INFO"
	.sectionflags	@""
	.align	4


	//----- nvinfo : EIATTR_CUDA_API_VERSION
	.align		4
        /*0000*/ 	.byte	0x04, 0x37
        /*0002*/ 	.short	(.L_138 - .L_137)
.L_137:
        /*0004*/ 	.word	0x00000082


	//----- nvinfo : EIATTR_KPARAM_INFO
	.align		4
.L_138:
        /*0008*/ 	.byte	0x04, 0x17
        /*000a*/ 	.short	(.L_140 - .L_139)
.L_139:
        /*000c*/ 	.word	0x00000000
        /*0010*/ 	.short	0x0000
        /*0012*/ 	.short	0x0000
        /*0014*/ 	.byte	0x00, 0xf0, 0x01, 0x28


	//----- nvinfo : EIATTR_SPARSE_MMA_MASK
	.align		4
.L_140:
        /*0018*/ 	.byte	0x03, 0x50
        /*001a*/ 	.short	0x0000


	//----- nvinfo : EIATTR_MAXREG_COUNT
	.align		4
        /*001c*/ 	.byte	0x03, 0x1b
        /*001e*/ 	.short	0x0080


	//----- nvinfo : EIATTR_MERCURY_ISA_VERSION
	.align		4
        /*0020*/ 	.byte	0x03, 0x5f
        /*0022*/ 	.short	0x0101


	//----- nvinfo : EIATTR_VRC_CTA_INIT_COUNT
	.align		4
        /*0024*/ 	.byte	0x02, 0x4a
	.zero		1
	.zero		1


	//----- nvinfo : EIATTR_EXIT_INSTR_OFFSETS
	.align		4
        /*0028*/ 	.byte	0x04, 0x1c
        /*002a*/ 	.short	(.L_142 - .L_141)


	//   ....[0]....
.L_141:
        /*002c*/ 	.word	0x00000010


	//----- nvinfo : EIATTR_MAX_THREADS
	.align		4
.L_142:
        /*0030*/ 	.byte	0x04, 0x05
        /*0032*/ 	.short	(.L_144 - .L_143)
.L_143:
        /*0034*/ 	.word	0x00000200
        /*0038*/ 	.word	0x00000001
        /*003c*/ 	.word	0x00000001


	//----- nvinfo : EIATTR_CBANK_PARAM_SIZE
	.align		4
.L_144:
        /*0040*/ 	.byte	0x03, 0x19
        /*0042*/ 	.short	0x0a00


	//----- nvinfo : EIATTR_PARAM_CBANK
	.align		4
        /*0044*/ 	.byte	0x04, 0x0a
        /*0046*/ 	.short	(.L_146 - .L_145)
	.align		4
.L_145:
        /*0048*/ 	.word	index@(.nv.constant0._ZN7cutlass13device_kernelIN5flash11enable_sm90INS1_16FlashAttnFwdSm90INS1_25CollectiveMainloopFwdSm90ILi2EN4cute5tupleIJNS5_1CILi1EEES8_S8_EEENS6_IJNS7_ILi192EEENS7_ILi128EEENS7_ILi64EEEEEELi64ENS_10bfloat16_tEfNS_4arch4Sm90ELb1ELb0ELb1ELb0ELb1ELb0ELb0ELb1ELb1ELb1ELb1ELb0EEENS1_21CollectiveEpilogueFwdINS6_IJSA_SC_SB_EEES9_SE_SG_Li384ELb0ELb1ELb1ELb0EEENS1_19SingleTileSchedulerILb0ELb1ELb1ELi192EEEEEEEEEvNT_6ParamsE)
        /*004c*/ 	.short	0x0380
        /*004e*/ 	.short	0x0a00


	//----- nvinfo : EIATTR_SW_WAR
	.align		4
.L_146:
        /*0050*/ 	.byte	0x04, 0x36
        /*0052*/ 	.short	(.L_148 - .L_147)
.L_147:
        /*0054*/ 	.word	0x00000008
.L_148:


//--------------------- .nv.info._ZN7cutlass13device_kernelIN5flash11enable_sm90INS1_16FlashAttnFwdSm90INS1_25CollectiveMainloopFwdSm90ILi2EN4cute5tupleIJNS5_1CILi1EEES8_S8_EEENS6_IJNS7_ILi192EEENS7_ILi128EEENS7_ILi64EEEEEELi64ENS_10bfloat16_tEfNS_4arch4Sm90ELb1ELb0ELb1ELb1ELb1ELb0ELb0ELb1ELb1ELb1ELb1ELb0EEENS1_21CollectiveEpilogueFwdINS6_IJSA_SC_SB_EEES9_SE_SG_Li384ELb1ELb1ELb1ELb0EEENS1_36VarlenDynamicPersistentTileSchedulerILi192ELi128ELi384ELi128ELb1ELb1ELb1ELb1ELb1ELb1EEEEEEEEEvNT_6ParamsE --------------------------
	.section	.nv.info._ZN7cutlass13device_kernelIN5flash11enable_sm90INS1_16FlashAttnFwdSm90INS1_25CollectiveMainloopFwdSm90ILi2EN4cute5tupleIJNS5_1CILi1EEES8_S8_EEENS6_IJNS7_ILi192EEENS7_ILi128EEENS7_ILi64EEEEEELi64ENS_10bfloat16_tEfNS_4arch4Sm90ELb1ELb0ELb1ELb1ELb1ELb0ELb0ELb1ELb1ELb1ELb1ELb0EEENS1_21CollectiveEpilogueFwdINS6_IJSA_SC_SB_EEES9_SE_SG_Li384ELb1ELb1ELb1ELb0EEENS1_36VarlenDynamicPersistentTileSchedulerILi192ELi128ELi384ELi128ELb1ELb1ELb1ELb1ELb1ELb1EEEEEEEEEvNT_6ParamsE,"",@"SHT_CUDA_INFO"
	.sectionflags	@""
	.align	4


	//----- nvinfo : EIATTR_CUDA_API_VERSION
	.align		4
        /*0000*/ 	.byte	0x04, 0x37
        /*0002*/ 	.short	(.L_150 - .L_149)
.L_149:
        /*0004*/ 	.word	0x00000082


	//----- nvinfo : EIATTR_KPARAM_INFO
	.align		4
.L_150:
        /*0008*/ 	.byte	0x04, 0x17
        /*000a*/ 	.short	(.L_152 - .L_151)
.L_151:
        /*000c*/ 	.word	0x00000000
        /*0010*/ 	.short	0x0000
        /*0012*/ 	.short	0x0000
        /*0014*/ 	.byte	0x00, 0xf0, 0x01, 0x2a


	//----- nvinfo : EIATTR_SPARSE_MMA_MASK
	.align		4
.L_152:
        /*0018*/ 	.byte	0x03, 0x50
        /*001a*/ 	.short	0x0000


	//----- nvinfo : EIATTR_MAXREG_COUNT
	.align		4
        /*001c*/ 	.byte	0x03, 0x1b
        /*001e*/ 	.short	0x0080


	//----- nvinfo : EIATTR_MERCURY_ISA_VERSION
	.align		4
        /*0020*/ 	.byte	0x03, 0x5f
        /*0022*/ 	.short	0x0101


	//----- nvinfo : EIATTR_VRC_CTA_INIT_COUNT
	.align		4
        /*0024*/ 	.byte	0x02, 0x4a
	.zero		1
	.zero		1


	//----- nvinfo : EIATTR_EXIT_INSTR_OFFSETS
	.align		4
        /*0028*/ 	.byte	0x04, 0x1c
        /*002a*/ 	.short	(.L_154 - .L_153)


	//   ....[0]....
.L_153:
        /*002c*/ 	.word	0x00000010


	//----- nvinfo : EIATTR_MAX_THREADS
	.align		4
.L_154:
        /*0030*/ 	.byte	0x04, 0x05
        /*0032*/ 	.short	(.L_156 - .L_155)
.L_155:
        /*0034*/ 	.word	0x00000200
        /*0038*/ 	.word	0x00000001
        /*003c*/ 	.word	0x00000001


	//----- nvinfo : EIATTR_CBANK_PARAM_SIZE
	.align		4
.L_156:
        /*0040*/ 	.byte	0x03, 0x19
        /*0042*/ 	.short	0x0a80


	//----- nvinfo : EIATTR_PARAM_CBANK
	.align		4
        /*0044*/ 	.byte	0x04, 0x0a
        /*0046*/ 	.short	(.L_158 - .L_157)
	.align		4
.L_157:
        /*0048*/ 	.word	index@(.nv.constant0._ZN7cutlass13device_kernelIN5flash11enable_sm90INS1_16FlashAttnFwdSm90INS1_25CollectiveMainloopFwdSm90ILi2EN4cute5tupleIJNS5_1CILi1EEES8_S8_EEENS6_IJNS7_ILi192EEENS7_ILi128EEENS7_ILi64EEEEEELi64ENS_10bfloat16_tEfNS_4arch4Sm90ELb1ELb0ELb1ELb1ELb1ELb0ELb0ELb1ELb1ELb1ELb1ELb0EEENS1_21CollectiveEpilogueFwdINS6_IJSA_SC_SB_EEES9_SE_SG_Li384ELb1ELb1ELb1ELb0EEENS1_36VarlenDynamicPersistentTileSchedulerILi192ELi128ELi384ELi128ELb1ELb1ELb1ELb1ELb1ELb1EEEEEEEEEvNT_6ParamsE)
        /*004c*/ 	.short	0x0380
        /*004e*/ 	.short	0x0a80


	//----- nvinfo : EIATTR_SW_WAR
	.align		4
.L_158:
        /*0050*/ 	.byte	0x04, 0x36
        /*0052*/ 	.short	(.L_160 - .L_159)
.L_159:
        /*0054*/ 	.word	0x00000008
.L_160:


//--------------------- .nv.info._ZN7cutlass13device_kernelIN5flash11enable_sm90INS1_16FlashAttnFwdSm90INS1_25CollectiveMainloopFwdSm90ILi2EN4cute5tupleIJNS5_1CILi1EEES8_S8_EEENS6_IJNS7_ILi192EEENS7_ILi128EEENS7_ILi64EEEEEELi64ENS_10bfloat16_tEfNS_4arch4Sm90ELb1ELb0ELb1ELb1ELb1ELb1ELb0ELb1ELb1ELb1ELb1ELb0EEENS1_21CollectiveEpilogueFwdINS6_IJSA_SC_SB_EEES9_SE_SG_Li384ELb1ELb1ELb1ELb0EEENS1_36VarlenDynamicPersistentTileSchedulerILi192ELi128ELi384ELi128ELb1ELb1ELb1ELb1ELb1ELb1EEEEEEEEEvNT_6ParamsE --------------------------
	.section	.nv.info._ZN7cutlass13device_kernelIN5flash11enable_sm90INS1_16FlashAttnFwdSm90INS1_25CollectiveMainloopFwdSm90ILi2EN4cute5tupleIJNS5_1CILi1EEES8_S8_EEENS6_IJNS7_ILi192EEENS7_ILi128EEENS7_ILi64EEEEEELi64ENS_10bfloat16_tEfNS_4arch4Sm90ELb1ELb0ELb1ELb1ELb1ELb1ELb0ELb1ELb1ELb1ELb1ELb0EEENS1_21CollectiveEpilogueFwdINS6_IJSA_SC_SB_EEES9_SE_SG_Li384ELb1ELb1ELb1ELb0EEENS1_36VarlenDynamicPersistentTileSchedulerILi192ELi128ELi384ELi128ELb1ELb1ELb1ELb1ELb1ELb1EEEEEEEEEvNT_6ParamsE,"",@"SHT_CUDA_INFO"
	.sectionflags	@""
	.align	4


	//----- nvinfo : EIATTR_CUDA_API_VERSION
	.align		4
        /*0000*/ 	.byte	0x04, 0x37
        /*0002*/ 	.short	(.L_162 - .L_161)
.L_161:
        /*0004*/ 	.word	0x00000082


	//----- nvinfo : EIATTR_KPARAM_INFO
	.align		4
.L_162:
        /*0008*/ 	.byte	0x04, 0x17
        /*000a*/ 	.short	(.L_164 - .L_163)
.L_163:
        /*000c*/ 	.word	0x00000000
        /*0010*/ 	.short	0x0000
        /*0012*/ 	.short	0x0000
        /*0014*/ 	.byte	0x00, 0xf0, 0x01, 0x2a


	//----- nvinfo : EIATTR_SPARSE_MMA_MASK
	.align		4
.L_164:
        /*0018*/ 	.byte	0x03, 0x50
        /*001a*/ 	.short	0x0000


	//----- nvinfo : EIATTR_MAXREG_COUNT
	.align		4
        /*001c*/ 	.byte	0x03, 0x1b
        /*001e*/ 	.short	0x0080


	//----- nvinfo : EIATTR_MERCURY_ISA_VERSION
	.align		4
        /*0020*/ 	.byte	0x03, 0x5f
        /*0022*/ 	.short	0x0101


	//----- nvinfo : EIATTR_VRC_CTA_INIT_COUNT
	.align		4
        /*0024*/ 	.byte	0x02, 0x4a
	.zero		1
	.zero		1


	//----- nvinfo : EIATTR_EXIT_INSTR_OFFSETS
	.align		4
        /*0028*/ 	.byte	0x04, 0x1c
        /*002a*/ 	.short	(.L_166 - .L_165)


	//   ....[0]....
.L_165:
        /*002c*/ 	.word	0x00000010


	//----- nvinfo : EIATTR_MAX_THREADS
	.align		4
.L_166:
        /*0030*/ 	.byte	0x04, 0x05
        /*0032*/ 	.short	(.L_168 - .L_167)
.L_167:
        /*0034*/ 	.word	0x00000200
        /*0038*/ 	.word	0x00000001
        /*003c*/ 	.word	0x00000001


	//----- nvinfo : EIATTR_CBANK_PARAM_SIZE
	.align		4
.L_168:
        /*0040*/ 	.byte	0x03, 0x19
        /*0042*/ 	.short	0x0a80


	//----- nvinfo : EIATTR_PARAM_CBANK
	.align		4
        /*0044*/ 	.byte	0x04, 0x0a
        /*0046*/ 	.short	(.L_170 - .L_169)
	.align		4
.L_169:
        /*0048*/ 	.word	index@(.nv.constant0._ZN7cutlass13device_kernelIN5flash11enable_sm90INS1_16FlashAttnFwdSm90INS1_25CollectiveMainloopFwdSm90ILi2EN4cute5tupleIJNS5_1CILi1EEES8_S8_EEENS6_IJNS7_ILi192EEENS7_ILi128EEENS7_ILi64EEEEEELi64ENS_10bfloat16_tEfNS_4arch4Sm90ELb1ELb0ELb1ELb1ELb1ELb1ELb0ELb1ELb1ELb1ELb1ELb0EEENS1_21CollectiveEpilogueFwdINS6_IJSA_SC_SB_EEES9_SE_SG_Li384ELb1ELb1ELb1ELb0EEENS1_36VarlenDynamicPersistentTileSchedulerILi192ELi128ELi384ELi128ELb1ELb1ELb1ELb1ELb1ELb1EEEEEEEEEvNT_6ParamsE)
        /*004c*/ 	.short	0x0380
        /*004e*/ 	.short	0x0a80


	//----- nvinfo : EIATTR_SW_WAR
	.align		4
.L_170:
        /*0050*/ 	.byte	0x04, 0x36
        /*0052*/ 	.short	(.L_172 - .L_171)
.L_171:
        /*0054*/ 	.word	0x00000008
.L_172:


//--------------------- .nv.callgraph             --------------------------
	.section	.nv.callgraph,"",@"SHT_CUDA_CALLGRAPH"
	.align	4
	.sectionentsize	8
	.align		4
        /*0000*/ 	.word	0x00000000
	.align		4
        /*0004*/ 	.word	0xffffffff
	.align		4
        /*0008*/ 	.word	0x00000000
	.align		4
        /*000c*/ 	.word	0xfffffffe
	.align		4
        /*0010*/ 	.word	0x00000000
	.align		4
        /*0014*/ 	.word	0xfffffffd
	.align		4
        /*0018*/ 	.word	0x00000000
	.align		4
        /*001c*/ 	.word	0xfffffffc


//--------------------- .nv.constant4             --------------------------
	.section	.nv.constant4,"a",@progbits
	.align	8
	.align		8
.nv.constant4:
        /*0000*/ 	.dword	_ZN85_INTERNAL_b346540a_49_flash_fwd_hdim64_bf16_paged_split_softcap_sm90_cu_ee213261_37904cuda3std3__45__cpo5beginE
	.align		8
        /*0008*/ 	.dword	_ZN85_INTERNAL_b346540a_49_flash_fwd_hdim64_bf16_paged_split_softcap_sm90_cu_ee213261_37904cuda3std3__45__cpo3endE
	.align		8
        /*0010*/ 	.dword	_ZN85_INTERNAL_b346540a_49_flash_fwd_hdim64_bf16_paged_split_softcap_sm90_cu_ee213261_37904cuda3std3__45__cpo6cbeginE
	.align		8
        /*0018*/ 	.dword	_ZN85_INTERNAL_b346540a_49_flash_fwd_hdim64_bf16_paged_split_softcap_sm90_cu_ee213261_37904cuda3std3__45__cpo4cendE
	.align		8
        /*0020*/ 	.dword	_ZN85_INTERNAL_b346540a_49_flash_fwd_hdim64_bf16_paged_split_softcap_sm90_cu_ee213261_37904cuda3std3__487_GLOBAL__N__b346540a_49_flash_fwd_hdim64_bf16_paged_split_softcap_sm90_cu_ee213261_37906ignoreE
	.align		8
        /*0028*/ 	.dword	_ZN85_INTERNAL_b346540a_49_flash_fwd_hdim64_bf16_paged_split_softcap_sm90_cu_ee213261_37904cuda3std3__419piecewise_constructE
	.align		8
        /*0030*/ 	.dword	_ZN85_INTERNAL_b346540a_49_flash_fwd_hdim64_bf16_paged_split_softcap_sm90_cu_ee213261_37904cuda3std3__48in_placeE
	.align		8
        /*0038*/ 	.dword	_ZN85_INTERNAL_b346540a_49_flash_fwd_hdim64_bf16_paged_split_softcap_sm90_cu_ee213261_37904cuda3std6ranges3__45__cpo4swapE
	.align		8
        /*0040*/ 	.dword	_ZN85_INTERNAL_b346540a_49_flash_fwd_hdim64_bf16_paged_split_softcap_sm90_cu_ee213261_37904cuda3std6ranges3__45__cpo9iter_moveE
	.align		8
        /*0048*/ 	.dword	_ZN85_INTERNAL_b346540a_49_flash_fwd_hdim64_bf16_paged_split_softcap_sm90_cu_ee213261_37904cute7productE
	.align		8
        /*0050*/ 	.dword	_ZN85_INTERNAL_b346540a_49_flash_fwd_hdim64_bf16_paged_split_softcap_sm90_cu_ee213261_37904cute1_E


//--------------------- .text._ZN7cutlass13device_kernelIN5flash11enable_sm90INS1_16FlashAttnFwdSm90INS1_25CollectiveMainloopFwdSm90ILi2EN4cute5tupleIJNS5_1CILi1EEES8_S8_EEENS6_IJNS7_ILi192EEENS7_ILi128EEENS7_ILi64EEEEEELi64ENS_10bfloat16_tEfNS_4arch4Sm90ELb0ELb0ELb1ELb0ELb1ELb0ELb0ELb1ELb1ELb1ELb1ELb0EEENS1_21CollectiveEpilogueFwdINS6_IJSA_SC_SB_EEES9_SE_SG_Li384ELb0ELb1ELb1ELb0EEENS1_19SingleTileSchedulerILb0ELb1ELb1ELi192EEEEEEEEEvNT_6ParamsE --------------------------
	.section	.text._ZN7cutlass13device_kernelIN5flash11enable_sm90INS1_16FlashAttnFwdSm90INS1_25CollectiveMainloopFwdSm90ILi2EN4cute5tupleIJNS5_1CILi1EEES8_S8_EEENS6_IJNS7_ILi192EEENS7_ILi128EEENS7_ILi64EEEEEELi64ENS_10bfloat16_tEfNS_4arch4Sm90ELb0ELb0ELb1ELb0ELb1ELb0ELb0ELb1ELb1ELb1ELb1ELb0EEENS1_21CollectiveEpilogueFwdINS6_IJSA_SC_SB_EEES9_SE_SG_Li384ELb0ELb1ELb1ELb0EEENS1_19SingleTileSchedulerILb0ELb1ELb1ELi192EEEEEEEEEvNT_6ParamsE,"ax",@progbits
	.align	128
.text._ZN7cutlass13device_kernelIN5flash11enable_sm90INS1_16FlashAttnFwdSm90INS1_25CollectiveMainloopFwdSm90ILi2EN4cute5tupleIJNS5_1CILi1EEES8_S8_EEENS6_IJNS7_ILi192EEENS7_ILi128EEENS7_ILi64EEEEEELi64ENS_10bfloat16_tEfNS_4arch4Sm90ELb0ELb0ELb1ELb0ELb1ELb0ELb0ELb1ELb1ELb1ELb1ELb0EEENS1_21CollectiveEpilogueFwdINS6_IJSA_SC_SB_EEES9_SE_SG_Li384ELb0ELb1ELb1ELb0EEENS1_19SingleTileSchedulerILb0ELb1ELb1ELi192EEEEEEEEEvNT_6ParamsE:
        .type           _ZN7cutlass13device_kernelIN5flash11enable_sm90INS1_16FlashAttnFwdSm90INS1_25CollectiveMainloopFwdSm90ILi2EN4cute5tupleIJNS5_1CILi1EEES8_S8_EEENS6_IJNS7_ILi192EEENS7_ILi128EEENS7_ILi64EEEEEELi64ENS_10bfloat16_tEfNS_4arch4Sm90ELb0ELb0ELb1ELb0ELb1ELb0ELb0ELb1ELb1ELb1ELb1ELb0EEENS1_21CollectiveEpilogueFwdINS6_IJSA_SC_SB_EEES9_SE_SG_Li384ELb0ELb1ELb1ELb0EEENS1_19SingleTileSchedulerILb0ELb1ELb1ELi192EEEEEEEEEvNT_6ParamsE,@function
        .size           _ZN7cutlass13device_kernelIN5flash11enable_sm90INS1_16FlashAttnFwdSm90INS1_25CollectiveMainloopFwdSm90ILi2EN4cute5tupleIJNS5_1CILi1EEES8_S8_EEENS6_IJNS7_ILi192EEENS7_ILi128EEENS7_ILi64EEEEEELi64ENS_10bfloat16_tEfNS_4arch4Sm90ELb0ELb0ELb1ELb0ELb1ELb0ELb0ELb1ELb1ELb1ELb1ELb0EEENS1_21CollectiveEpilogueFwdINS6_IJSA_SC_SB_EEES9_SE_SG_Li384ELb0ELb1ELb1ELb0EEENS1_19SingleTileSchedulerILb0ELb1ELb1ELi192EEEEEEEEEvNT_6ParamsE,(.L_x_9 - _ZN7cutlass13device_kernelIN5flash11enable_sm90INS1_16FlashAttnFwdSm90INS1_25CollectiveMainloopFwdSm90ILi2EN4cute5tupleIJNS5_1CILi1EEES8_S8_EEENS6_IJNS7_ILi192EEENS7_ILi128EEENS7_ILi64EEEEEELi64ENS_10bfloat16_tEfNS_4arch4Sm90ELb0ELb0ELb1ELb0ELb1ELb0ELb0ELb1ELb1ELb1ELb1ELb0EEENS1_21CollectiveEpilogueFwdINS6_IJSA_SC_SB_EEES9_SE_SG_Li384ELb0ELb1ELb1ELb0EEENS1_19SingleTileSchedulerILb0ELb1ELb1ELi192EEEEEEEEEvNT_6ParamsE)
        .other          _ZN7cutlass13device_kernelIN5flash11enable_sm90INS1_16FlashAttnFwdSm90INS1_25CollectiveMainloopFwdSm90ILi2EN4cute5tupleIJNS5_1CILi1EEES8_S8_EEENS6_IJNS7_ILi192EEENS7_ILi128EEENS7_ILi64EEEEEELi64ENS_10bfloat16_tEfNS_4arch4Sm90ELb0ELb0ELb1ELb0ELb1ELb0ELb0ELb1ELb1ELb1ELb1ELb0EEENS1_21CollectiveEpilogueFwdINS6_IJSA_SC_SB_EEES9_SE_SG_Li384ELb0ELb1ELb1ELb0EEENS1_19SingleTileSchedulerILb0ELb1ELb1ELi192EEEEEEEEEvNT_6ParamsE,@"STO_CUDA_ENTRY STV_DEFAULT"
_ZN7cutlass13device_kernelIN5flash11enable_sm90INS1_16FlashAttnFwdSm90INS1_25CollectiveMainloopFwdSm90ILi2EN4cute5tupleIJNS5_1CILi1EEES8_S8_EEENS6_IJNS7_ILi192EEENS7_ILi128EEENS7_ILi64EEEEEELi64ENS_10bfloat16_tEfNS_4arch4Sm90ELb0ELb0ELb1ELb0ELb1ELb0ELb0ELb1ELb1ELb1ELb1ELb0EEENS1_21CollectiveEpilogueFwdINS6_IJSA_SC_SB_EEES9_SE_SG_Li384ELb0ELb1ELb1ELb0EEENS1_19SingleTileSchedulerILb0ELb1ELb1ELi192EEEEEEEEEvNT_6ParamsE:
[----:B------:R-:W-:Y:S01]  /*0000*/  LDC R1, c[0x0][0x37c] ;  /* 0x0000df00ff017b82 */ /* 0x000fe20000000800 */
[----:B------:R-:W-:Y:S05]  /*0010*/  EXIT ;  /* 0x000000000000794d */ /* 0x000fea0003800000 */
.L_x_0:
[----:B------:R-:W-:-:S00]  /*0020*/  BRA `(.L_x_0) ;  /* 0xfffffffc00fc7947 */ /* 0x000fc0000383ffff */
[----:B------:R-:W-:-:S00]  /*0030*/  NOP ;  /* 0x0000000000007918 */ /* 0x000fc00000000000 */
        /* <DEDUP_REMOVED lines=12> */
.L_x_9:


//--------------------- .text._ZN7cutlass13device_kernelIN5flash11enable_sm90INS1_16FlashAttnFwdSm90INS1_25CollectiveMainloopFwdSm90ILi2EN4cute5tupleIJNS5_1CILi1EEES8_S8_EEENS6_IJNS7_ILi192EEENS7_ILi128EEENS7_ILi64EEEEEELi64ENS_10bfloat16_tEfNS_4arch4Sm90ELb0ELb0ELb1ELb1ELb1ELb0ELb0ELb1ELb1ELb1ELb1ELb0EEENS1_21CollectiveEpilogueFwdINS6_IJSA_SC_SB_EEES9_SE_SG_Li384ELb1ELb1ELb1ELb0EEENS1_36VarlenDynamicPersistentTileSchedulerILi192ELi128ELi384ELi128ELb1ELb1ELb1ELb0ELb1ELb1EEEEEEEEEvNT_6ParamsE --------------------------
	.section	.text._ZN7cutlass13device_kernelIN5flash11enable_sm90INS1_16FlashAttnFwdSm90INS1_25CollectiveMainloopFwdSm90ILi2EN4cute5tupleIJNS5_1CILi1EEES8_S8_EEENS6_IJNS7_ILi192EEENS7_ILi128EEENS7_ILi64EEEEEELi64ENS_10bfloat16_tEfNS_4arch4Sm90ELb0ELb0ELb1ELb1ELb1ELb0ELb0ELb1ELb1ELb1ELb1ELb0EEENS1_21CollectiveEpilogueFwdINS6_IJSA_SC_SB_EEES9_SE_SG_Li384ELb1ELb1ELb1ELb0EEENS1_36VarlenDynamicPersistentTileSchedulerILi192ELi128ELi384ELi128ELb1ELb1ELb1ELb0ELb1ELb1EEEEEEEEEvNT_6ParamsE,"ax",@progbits
	.align	128
.text._ZN7cutlass13device_kernelIN5flash11enable_sm90INS1_16FlashAttnFwdSm90INS1_25CollectiveMainloopFwdSm90ILi2EN4cute5tupleIJNS5_1CILi1EEES8_S8_EEENS6_IJNS7_ILi192EEENS7_ILi128EEENS7_ILi64EEEEEELi64ENS_10bfloat16_tEfNS_4arch4Sm90ELb0ELb0ELb1ELb1ELb1ELb0ELb0ELb1ELb1ELb1ELb1ELb0EEENS1_21CollectiveEpilogueFwdINS6_IJSA_SC_SB_EEES9_SE_SG_Li384ELb1ELb1ELb1ELb0EEENS1_36VarlenDynamicPersistentTileSchedulerILi192ELi128ELi384ELi128ELb1ELb1ELb1ELb0ELb1ELb1EEEEEEEEEvNT_6ParamsE:
        .type           _ZN7cutlass13device_kernelIN5flash11enable_sm90INS1_16FlashAttnFwdSm90INS1_25CollectiveMainloopFwdSm90ILi2EN4cute5tupleIJNS5_1CILi1EEES8_S8_EEENS6_IJNS7_ILi192EEENS7_ILi128EEENS7_ILi64EEEEEELi64ENS_10bfloat16_tEfNS_4arch4Sm90ELb0ELb0ELb1ELb1ELb1ELb0ELb0ELb1ELb1ELb1ELb1ELb0EEENS1_21CollectiveEpilogueFwdINS6_IJSA_SC_SB_EEES9_SE_SG_Li384ELb1ELb1ELb1ELb0EEENS1_36VarlenDynamicPersistentTileSchedulerILi192ELi128ELi384ELi128ELb1ELb1ELb1ELb0ELb1ELb1EEEEEEEEEvNT_6ParamsE,@function
        .size           _ZN7cutlass13device_kernelIN5flash11enable_sm90INS1_16FlashAttnFwdSm90INS1_25CollectiveMainloopFwdSm90ILi2EN4cute5tupleIJNS5_1CILi1EEES8_S8_EEENS6_IJNS7_ILi192EEENS7_ILi128EEENS7_ILi64EEEEEELi64ENS_10bfloat16_tEfNS_4arch4Sm90ELb0ELb0ELb1ELb1ELb1ELb0ELb0ELb1ELb1ELb1ELb1ELb0EEENS1_21CollectiveEpilogueFwdINS6_IJSA_SC_SB_EEES9_SE_SG_Li384ELb1ELb1ELb1ELb0EEENS1_36VarlenDynamicPersistentTileSchedulerILi192ELi128ELi384ELi128ELb1ELb1ELb1ELb0ELb1ELb1EEEEEEEEEvNT_6ParamsE,(.L_x_10 - _ZN7cutlass13device_kernelIN5flash11enable_sm90INS1_16FlashAttnFwdSm90INS1_25CollectiveMainloopFwdSm90ILi2EN4cute5tupleIJNS5_1CILi1EEES8_S8_EEENS6_IJNS7_ILi192EEENS7_ILi128EEENS7_ILi64EEEEEELi64ENS_10bfloat16_tEfNS_4arch4Sm90ELb0ELb0ELb1ELb1ELb1ELb0ELb0ELb1ELb1ELb1ELb1ELb0EEENS1_21CollectiveEpilogueFwdINS6_IJSA_SC_SB_EEES9_SE_SG_Li384ELb1ELb1ELb1ELb0EEENS1_36VarlenDynamicPersistentTileSchedulerILi192ELi128ELi384ELi128ELb1ELb1ELb1ELb0ELb1ELb1EEEEEEEEEvNT_6ParamsE)
        .other          _ZN7cutlass13device_kernelIN5flash11enable_sm90INS1_16FlashAttnFwdSm90INS1_25CollectiveMainloopFwdSm90ILi2EN4cute5tupleIJNS5_1CILi1EEES8_S8_EEENS6_IJNS7_ILi192EEENS7_ILi128EEENS7_ILi64EEEEEELi64ENS_10bfloat16_tEfNS_4arch4Sm90ELb0ELb0ELb1ELb1ELb1ELb0ELb0ELb1ELb1ELb1ELb1ELb0EEENS1_21CollectiveEpilogueFwdINS6_IJSA_SC_SB_EEES9_SE_SG_Li384ELb1ELb1ELb1ELb0EEENS1_36VarlenDynamicPersistentTileSchedulerILi192ELi128ELi384ELi128ELb1ELb1ELb1ELb0ELb1ELb1EEEEEEEEEvNT_6ParamsE,@"STO_CUDA_ENTRY STV_DEFAULT"
_ZN7cutlass13device_kernelIN5flash11enable_sm90INS1_16FlashAttnFwdSm90INS1_25CollectiveMainloopFwdSm90ILi2EN4cute5tupleIJNS5_1CILi1EEES8_S8_EEENS6_IJNS7_ILi192EEENS7_ILi128EEENS7_ILi64EEEEEELi64ENS_10bfloat16_tEfNS_4arch4Sm90ELb0ELb0ELb1ELb1ELb1ELb0ELb0ELb1ELb1ELb1ELb1ELb0EEENS1_21CollectiveEpilogueFwdINS6_IJSA_SC_SB_EEES9_SE_SG_Li384ELb1ELb1ELb1ELb0EEENS1_36VarlenDynamicPersistentTileSchedulerILi192ELi128ELi384ELi128ELb1ELb1ELb1ELb0ELb1ELb1EEEEEEEEEvNT_6ParamsE:
[----:B------:R-:W-:Y:S01]  /*0000*/  LDC R1, c[0x0][0x37c] ;  /* 0x0000df00ff017b82 */ /* 0x000fe20000000800 */
[----:B------:R-:W-:Y:S05]  /*0010*/  EXIT ;  /* 0x000000000000794d */ /* 0x000fea0003800000 */
.L_x_1:
        /* <DEDUP_REMOVED lines=14> */
.L_x_10:


//--------------------- .text._ZN7cutlass13device_kernelIN5flash11enable_sm90INS1_16FlashAttnFwdSm90INS1_25CollectiveMainloopFwdSm90ILi2EN4cute5tupleIJNS5_1CILi1EEES8_S8_EEENS6_IJNS7_ILi192EEENS7_ILi128EEENS7_ILi64EEEEEELi64ENS_10bfloat16_tEfNS_4arch4Sm90ELb0ELb0ELb1ELb1ELb1ELb1ELb0ELb1ELb1ELb1ELb1ELb0EEENS1_21CollectiveEpilogueFwdINS6_IJSA_SC_SB_EEES9_SE_SG_Li384ELb1ELb1ELb1ELb0EEENS1_36VarlenDynamicPersistentTileSchedulerILi192ELi128ELi384ELi128ELb1ELb1ELb1ELb0ELb1ELb1EEEEEEEEEvNT_6ParamsE --------------------------
	.section	.text._ZN7cutlass13device_kernelIN5flash11enable_sm90INS1_16FlashAttnFwdSm90INS1_25CollectiveMainloopFwdSm90ILi2EN4cute5tupleIJNS5_1CILi1EEES8_S8_EEENS6_IJNS7_ILi192EEENS7_ILi128EEENS7_ILi64EEEEEELi64ENS_10bfloat16_tEfNS_4arch4Sm90ELb0ELb0ELb1ELb1ELb1ELb1ELb0ELb1ELb1ELb1ELb1ELb0EEENS1_21CollectiveEpilogueFwdINS6_IJSA_SC_SB_EEES9_SE_SG_Li384ELb1ELb1ELb1ELb0EEENS1_36VarlenDynamicPersistentTileSchedulerILi192ELi128ELi384ELi128ELb1ELb1ELb1ELb0ELb1ELb1EEEEEEEEEvNT_6ParamsE,"ax",@progbits
	.align	128
.text._ZN7cutlass13device_kernelIN5flash11enable_sm90INS1_16FlashAttnFwdSm90INS1_25CollectiveMainloopFwdSm90ILi2EN4cute5tupleIJNS5_1CILi1EEES8_S8_EEENS6_IJNS7_ILi192EEENS7_ILi128EEENS7_ILi64EEEEEELi64ENS_10bfloat16_tEfNS_4arch4Sm90ELb0ELb0ELb1ELb1ELb1ELb1ELb0ELb1ELb1ELb1ELb1ELb0EEENS1_21CollectiveEpilogueFwdINS6_IJSA_SC_SB_EEES9_SE_SG_Li384ELb1ELb1ELb1ELb0EEENS1_36VarlenDynamicPersistentTileSchedulerILi192ELi128ELi384ELi128ELb1ELb1ELb1ELb0ELb1ELb1EEEEEEEEEvNT_6ParamsE:
        .type           _ZN7cutlass13device_kernelIN5flash11enable_sm90INS1_16FlashAttnFwdSm90INS1_25CollectiveMainloopFwdSm90ILi2EN4cute5tupleIJNS5_1CILi1EEES8_S8_EEENS6_IJNS7_ILi192EEENS7_ILi128EEENS7_ILi64EEEEEELi64ENS_10bfloat16_tEfNS_4arch4Sm90ELb0ELb0ELb1ELb1ELb1ELb1ELb0ELb1ELb1ELb1ELb1ELb0EEENS1_21CollectiveEpilogueFwdINS6_IJSA_SC_SB_EEES9_SE_SG_Li384ELb1ELb1ELb1ELb0EEENS1_36VarlenDynamicPersistentTileSchedulerILi192ELi128ELi384ELi128ELb1ELb1ELb1ELb0ELb1ELb1EEEEEEEEEvNT_6ParamsE,@function
        .size           _ZN7cutlass13device_kernelIN5flash11enable_sm90INS1_16FlashAttnFwdSm90INS1_25CollectiveMainloopFwdSm90ILi2EN4cute5tupleIJNS5_1CILi1EEES8_S8_EEENS6_IJNS7_ILi192EEENS7_ILi128EEENS7_ILi64EEEEEELi64ENS_10bfloat16_tEfNS_4arch4Sm90ELb0ELb0ELb1ELb1ELb1ELb1ELb0ELb1ELb1ELb1ELb1ELb0EEENS1_21CollectiveEpilogueFwdINS6_IJSA_SC_SB_EEES9_SE_SG_Li384ELb1ELb1ELb1ELb0EEENS1_36VarlenDynamicPersistentTileSchedulerILi192ELi128ELi384ELi128ELb1ELb1ELb1ELb0ELb1ELb1EEEEEEEEEvNT_6ParamsE,(.L_x_11 - _ZN7cutlass13device_kernelIN5flash11enable_sm90INS1_16FlashAttnFwdSm90INS1_25CollectiveMainloopFwdSm90ILi2EN4cute5tupleIJNS5_1CILi1EEES8_S8_EEENS6_IJNS7_ILi192EEENS7_ILi128EEENS7_ILi64EEEEEELi64ENS_10bfloat16_tEfNS_4arch4Sm90ELb0ELb0ELb1ELb1ELb1ELb1ELb0ELb1ELb1ELb1ELb1ELb0EEENS1_21CollectiveEpilogueFwdINS6_IJSA_SC_SB_EEES9_SE_SG_Li384ELb1ELb1ELb1ELb0EEENS1_36VarlenDynamicPersistentTileSchedulerILi192ELi128ELi384ELi128ELb1ELb1ELb1ELb0ELb1ELb1EEEEEEEEEvNT_6ParamsE)
        .other          _ZN7cutlass13device_kernelIN5flash11enable_sm90INS1_16FlashAttnFwdSm90INS1_25CollectiveMainloopFwdSm90ILi2EN4cute5tupleIJNS5_1CILi1EEES8_S8_EEENS6_IJNS7_ILi192EEENS7_ILi128EEENS7_ILi64EEEEEELi64ENS_10bfloat16_tEfNS_4arch4Sm90ELb0ELb0ELb1ELb1ELb1ELb1ELb0ELb1ELb1ELb1ELb1ELb0EEENS1_21CollectiveEpilogueFwdINS6_IJSA_SC_SB_EEES9_SE_SG_Li384ELb1ELb1ELb1ELb0EEENS1_36VarlenDynamicPersistentTileSchedulerILi192ELi128ELi384ELi128ELb1ELb1ELb1ELb0ELb1ELb1EEEEEEEEEvNT_6ParamsE,@"STO_CUDA_ENTRY STV_DEFAULT"
_ZN7cutlass13device_kernelIN5flash11enable_sm90INS1_16FlashAttnFwdSm90INS1_25CollectiveMainloopFwdSm90ILi2EN4cute5tupleIJNS5_1CILi1EEES8_S8_EEENS6_IJNS7_ILi192EEENS7_ILi128EEENS7_ILi64EEEEEELi64ENS_10bfloat16_tEfNS_4arch4Sm90ELb0ELb0ELb1ELb1ELb1ELb1ELb0ELb1ELb1ELb1ELb1ELb0EEENS1_21CollectiveEpilogueFwdINS6_IJSA_SC_SB_EEES9_SE_SG_Li384ELb1ELb1ELb1ELb0EEENS1_36VarlenDynamicPersistentTileSchedulerILi192ELi128ELi384ELi128ELb1ELb1ELb1ELb0ELb1ELb1EEEEEEEEEvNT_6ParamsE:
[----:B------:R-:W-:Y:S01]  /*0000*/  LDC R1, c[0x0][0x37c] ;  /* 0x0000df00ff017b82 */ /* 0x000fe20000000800 */
[----:B------:R-:W-:Y:S05]  /*0010*/  EXIT ;  /* 0x000000000000794d */ /* 0x000fea0003800000 */
.L_x_2:
        /* <DEDUP_REMOVED lines=14> */
.L_x_11:


//--------------------- .text._ZN7cutlass13device_kernelIN5flash11enable_sm90INS1_16FlashAttnFwdSm90INS1_25CollectiveMainloopFwdSm90ILi2EN4cute5tupleIJNS5_1CILi1EEES8_S8_EEENS6_IJNS7_ILi192EEENS7_ILi128EEENS7_ILi64EEEEEELi64ENS_10bfloat16_tEfNS_4arch4Sm90ELb0ELb1ELb1ELb0ELb1ELb0ELb0ELb1ELb1ELb1ELb1ELb0EEENS1_21CollectiveEpilogueFwdINS6_IJSA_SC_SB_EEES9_SE_SG_Li384ELb0ELb1ELb1ELb0EEENS1_19SingleTileSchedulerILb0ELb1ELb1ELi192EEEEEEEEEvNT_6ParamsE --------------------------
	.section	.text._ZN7cutlass13device_kernelIN5flash11enable_sm90INS1_16FlashAttnFwdSm90INS1_25CollectiveMainloopFwdSm90ILi2EN4cute5tupleIJNS5_1CILi1EEES8_S8_EEENS6_IJNS7_ILi192EEENS7_ILi128EEENS7_ILi64EEEEEELi64ENS_10bfloat16_tEfNS_4arch4Sm90ELb0ELb1ELb1ELb0ELb1ELb0ELb0ELb1ELb1ELb1ELb1ELb0EEENS1_21CollectiveEpilogueFwdINS6_IJSA_SC_SB_EEES9_SE_SG_Li384ELb0ELb1ELb1ELb0EEENS1_19SingleTileSchedulerILb0ELb1ELb1ELi192EEEEEEEEEvNT_6ParamsE,"ax",@progbits
	.align	128
.text._ZN7cutlass13device_kernelIN5flash11enable_sm90INS1_16FlashAttnFwdSm90INS1_25CollectiveMainloopFwdSm90ILi2EN4cute5tupleIJNS5_1CILi1EEES8_S8_EEENS6_IJNS7_ILi192EEENS7_ILi128EEENS7_ILi64EEEEEELi64ENS_10bfloat16_tEfNS_4arch4Sm90ELb0ELb1ELb1ELb0ELb1ELb0ELb0ELb1ELb1ELb1ELb1ELb0EEENS1_21CollectiveEpilogueFwdINS6_IJSA_SC_SB_EEES9_SE_SG_Li384ELb0ELb1ELb1ELb0EEENS1_19SingleTileSchedulerILb0ELb1ELb1ELi192EEEEEEEEEvNT_6ParamsE:
        .type           _ZN7cutlass13device_kernelIN5flash11enable_sm90INS1_16FlashAttnFwdSm90INS1_25CollectiveMainloopFwdSm90ILi2EN4cute5tupleIJNS5_1CILi1EEES8_S8_EEENS6_IJNS7_ILi192EEENS7_ILi128EEENS7_ILi64EEEEEELi64ENS_10bfloat16_tEfNS_4arch4Sm90ELb0ELb1ELb1ELb0ELb1ELb0ELb0ELb1ELb1ELb1ELb1ELb0EEENS1_21CollectiveEpilogueFwdINS6_IJSA_SC_SB_EEES9_SE_SG_Li384ELb0ELb1ELb1ELb0EEENS1_19SingleTileSchedulerILb0ELb1ELb1ELi192EEEEEEEEEvNT_6ParamsE,@function
        .size           _ZN7cutlass13device_kernelIN5flash11enable_sm90INS1_16FlashAttnFwdSm90INS1_25CollectiveMainloopFwdSm90ILi2EN4cute5tupleIJNS5_1CILi1EEES8_S8_EEENS6_IJNS7_ILi192EEENS7_ILi128EEENS7_ILi64EEEEEELi64ENS_10bfloat16_tEfNS_4arch4Sm90ELb0ELb1ELb1ELb0ELb1ELb0ELb0ELb1ELb1ELb1ELb1ELb0EEENS1_21CollectiveEpilogueFwdINS6_IJSA_SC_SB_EEES9_SE_SG_Li384ELb0ELb1ELb1ELb0EEENS1_19SingleTileSchedulerILb0ELb1ELb1ELi192EEEEEEEEEvNT_6ParamsE,(.L_x_12 - _ZN7cutlass13device_kernelIN5flash11enable_sm90INS1_16FlashAttnFwdSm90INS1_25CollectiveMainloopFwdSm90ILi2EN4cute5tupleIJNS5_1CILi1EEES8_S8_EEENS6_IJNS7_ILi192EEENS7_ILi128EEENS7_ILi64EEEEEELi64ENS_10bfloat16_tEfNS_4arch4Sm90ELb0ELb1ELb1ELb0ELb1ELb0ELb0ELb1ELb1ELb1ELb1ELb0EEENS1_21CollectiveEpilogueFwdINS6_IJSA_SC_SB_EEES9_SE_SG_Li384ELb0ELb1ELb1ELb0EEENS1_19SingleTileSchedulerILb0ELb1ELb1ELi192EEEEEEEEEvNT_6ParamsE)
        .other          _ZN7cutlass13device_kernelIN5flash11enable_sm90INS1_16FlashAttnFwdSm90INS1_25CollectiveMainloopFwdSm90ILi2EN4cute5tupleIJNS5_1CILi1EEES8_S8_EEENS6_IJNS7_ILi192EEENS7_ILi128EEENS7_ILi64EEEEEELi64ENS_10bfloat16_tEfNS_4arch4Sm90ELb0ELb1ELb1ELb0ELb1ELb0ELb0ELb1ELb1ELb1ELb1ELb0EEENS1_21CollectiveEpilogueFwdINS6_IJSA_SC_SB_EEES9_SE_SG_Li384ELb0ELb1ELb1ELb0EEENS1_19SingleTileSchedulerILb0ELb1ELb1ELi192EEEEEEEEEvNT_6ParamsE,@"STO_CUDA_ENTRY STV_DEFAULT"
_ZN7cutlass13device_kernelIN5flash11enable_sm90INS1_16FlashAttnFwdSm90INS1_25CollectiveMainloopFwdSm90ILi2EN4cute5tupleIJNS5_1CILi1EEES8_S8_EEENS6_IJNS7_ILi192EEENS7_ILi128EEENS7_ILi64EEEEEELi64ENS_10bfloat16_tEfNS_4arch4Sm90ELb0ELb1ELb1ELb0ELb1ELb0ELb0ELb1ELb1ELb1ELb1ELb0EEENS1_21CollectiveEpilogueFwdINS6_IJSA_SC_SB_EEES9_SE_SG_Li384ELb0ELb1ELb1ELb0EEENS1_19SingleTileSchedulerILb0ELb1ELb1ELi192EEEEEEEEEvNT_6ParamsE:
[----:B------:R-:W-:Y:S01]  /*0000*/  LDC R1, c[0x0][0x37c] ;  /* 0x0000df00ff017b82 */ /* 0x000fe20000000800 */
[----:B------:R-:W-:Y:S05]  /*0010*/  EXIT ;  /* 0x000000000000794d */ /* 0x000fea0003800000 */
.L_x_3:
        /* <DEDUP_REMOVED lines=14> */
.L_x_12:


//--------------------- .text._ZN7cutlass13device_kernelIN5flash11enable_sm90INS1_16FlashAttnFwdSm90INS1_25CollectiveMainloopFwdSm90ILi2EN4cute5tupleIJNS5_1CILi1EEES8_S8_EEENS6_IJNS7_ILi192EEENS7_ILi128EEENS7_ILi64EEEEEELi64ENS_10bfloat16_tEfNS_4arch4Sm90ELb0ELb1ELb1ELb1ELb1ELb0ELb0ELb1ELb1ELb1ELb1ELb0EEENS1_21CollectiveEpilogueFwdINS6_IJSA_SC_SB_EEES9_SE_SG_Li384ELb1ELb1ELb1ELb0EEENS1_36VarlenDynamicPersistentTileSchedulerILi192ELi128ELi384ELi128ELb1ELb1ELb1ELb1ELb0ELb1EEEEEEEEEvNT_6ParamsE --------------------------
	.section	.text._ZN7cutlass13device_kernelIN5flash11enable_sm90INS1_16FlashAttnFwdSm90INS1_25CollectiveMainloopFwdSm90ILi2EN4cute5tupleIJNS5_1CILi1EEES8_S8_EEENS6_IJNS7_ILi192EEENS7_ILi128EEENS7_ILi64EEEEEELi64ENS_10bfloat16_tEfNS_4arch4Sm90ELb0ELb1ELb1ELb1ELb1ELb0ELb0ELb1ELb1ELb1ELb1ELb0EEENS1_21CollectiveEpilogueFwdINS6_IJSA_SC_SB_EEES9_SE_SG_Li384ELb1ELb1ELb1ELb0EEENS1_36VarlenDynamicPersistentTileSchedulerILi192ELi128ELi384ELi128ELb1ELb1ELb1ELb1ELb0ELb1EEEEEEEEEvNT_6ParamsE,"ax",@progbits
	.align	128
.text._ZN7cutlass13device_kernelIN5flash11enable_sm90INS1_16FlashAttnFwdSm90INS1_25CollectiveMainloopFwdSm90ILi2EN4cute5tupleIJNS5_1CILi1EEES8_S8_EEENS6_IJNS7_ILi192EEENS7_ILi128EEENS7_ILi64EEEEEELi64ENS_10bfloat16_tEfNS_4arch4Sm90ELb0ELb1ELb1ELb1ELb1ELb0ELb0ELb1ELb1ELb1ELb1ELb0EEENS1_21CollectiveEpilogueFwdINS6_IJSA_SC_SB_EEES9_SE_SG_Li384ELb1ELb1ELb1ELb0EEENS1_36VarlenDynamicPersistentTileSchedulerILi192ELi128ELi384ELi128ELb1ELb1ELb1ELb1ELb0ELb1EEEEEEEEEvNT_6ParamsE:
        .type           _ZN7cutlass13device_kernelIN5flash11enable_sm90INS1_16FlashAttnFwdSm90INS1_25CollectiveMainloopFwdSm90ILi2EN4cute5tupleIJNS5_1CILi1EEES8_S8_EEENS6_IJNS7_ILi192EEENS7_ILi128EEENS7_ILi64EEEEEELi64ENS_10bfloat16_tEfNS_4arch4Sm90ELb0ELb1ELb1ELb1ELb1ELb0ELb0ELb1ELb1ELb1ELb1ELb0EEENS1_21CollectiveEpilogueFwdINS6_IJSA_SC_SB_EEES9_SE_SG_Li384ELb1ELb1ELb1ELb0EEENS1_36VarlenDynamicPersistentTileSchedulerILi192ELi128ELi384ELi128ELb1ELb1ELb1ELb1ELb0ELb1EEEEEEEEEvNT_6ParamsE,@function
        .size           _ZN7cutlass13device_kernelIN5flash11enable_sm90INS1_16FlashAttnFwdSm90INS1_25CollectiveMainloopFwdSm90ILi2EN4cute5tupleIJNS5_1CILi1EEES8_S8_EEENS6_IJNS7_ILi192EEENS7_ILi128EEENS7_ILi64EEEEEELi64ENS_10bfloat16_tEfNS_4arch4Sm90ELb0ELb1ELb1ELb1ELb1ELb0ELb0ELb1ELb1ELb1ELb1ELb0EEENS1_21CollectiveEpilogueFwdINS6_IJSA_SC_SB_EEES9_SE_SG_Li384ELb1ELb1ELb1ELb0EEENS1_36VarlenDynamicPersistentTileSchedulerILi192ELi128ELi384ELi128ELb1ELb1ELb1ELb1ELb0ELb1EEEEEEEEEvNT_6ParamsE,(.L_x_13 - _ZN7cutlass13device_kernelIN5flash11enable_sm90INS1_16FlashAttnFwdSm90INS1_25CollectiveMainloopFwdSm90ILi2EN4cute5tupleIJNS5_1CILi1EEES8_S8_EEENS6_IJNS7_ILi192EEENS7_ILi128EEENS7_ILi64EEEEEELi64ENS_10bfloat16_tEfNS_4arch4Sm90ELb0ELb1ELb1ELb1ELb1ELb0ELb0ELb1ELb1ELb1ELb1ELb0EEENS1_21CollectiveEpilogueFwdINS6_IJSA_SC_SB_EEES9_SE_SG_Li384ELb1ELb1ELb1ELb0EEENS1_36VarlenDynamicPersistentTileSchedulerILi192ELi128ELi384ELi128ELb1ELb1ELb1ELb1ELb0ELb1EEEEEEEEEvNT_6ParamsE)
        .other          _ZN7cutlass13device_kernelIN5flash11enable_sm90INS1_16FlashAttnFwdSm90INS1_25CollectiveMainloopFwdSm90ILi2EN4cute5tupleIJNS5_1CILi1EEES8_S8_EEENS6_IJNS7_ILi192EEENS7_ILi128EEENS7_ILi64EEEEEELi64ENS_10bfloat16_tEfNS_4arch4Sm90ELb0ELb1ELb1ELb1ELb1ELb0ELb0ELb1ELb1ELb1ELb1ELb0EEENS1_21CollectiveEpilogueFwdINS6_IJSA_SC_SB_EEES9_SE_SG_Li384ELb1ELb1ELb1ELb0EEENS1_36VarlenDynamicPersistentTileSchedulerILi192ELi128ELi384ELi128ELb1ELb1ELb1ELb1ELb0ELb1EEEEEEEEEvNT_6ParamsE,@"STO_CUDA_ENTRY STV_DEFAULT"
_ZN7cutlass13device_kernelIN5flash11enable_sm90INS1_16FlashAttnFwdSm90INS1_25CollectiveMainloopFwdSm90ILi2EN4cute5tupleIJNS5_1CILi1EEES8_S8_EEENS6_IJNS7_ILi192EEENS7_ILi128EEENS7_ILi64EEEEEELi64ENS_10bfloat16_tEfNS_4arch4Sm90ELb0ELb1ELb1ELb1ELb1ELb0ELb0ELb1ELb1ELb1ELb1ELb0EEENS1_21CollectiveEpilogueFwdINS6_IJSA_SC_SB_EEES9_SE_SG_Li384ELb1ELb1ELb1ELb0EEENS1_36VarlenDynamicPersistentTileSchedulerILi192ELi128ELi384ELi128ELb1ELb1ELb1ELb1ELb0ELb1EEEEEEEEEvNT_6ParamsE:
[----:B------:R-:W-:Y:S01]  /*0000*/  LDC R1, c[0x0][0x37c] ;  /* 0x0000df00ff017b82 */ /* 0x000fe20000000800 */
[----:B------:R-:W-:Y:S05]  /*0010*/  EXIT ;  /* 0x000000000000794d */ /* 0x000fea0003800000 */
.L_x_4:
        /* <DEDUP_REMOVED lines=14> */
.L_x_13:


//--------------------- .text._ZN7cutlass13device_kernelIN5flash11enable_sm90INS1_16FlashAttnFwdSm90INS1_25CollectiveMainloopFwdSm90ILi2EN4cute5tupleIJNS5_1CILi1EEES8_S8_EEENS6_IJNS7_ILi192EEENS7_ILi128EEENS7_ILi64EEEEEELi64ENS_10bfloat16_tEfNS_4arch4Sm90ELb0ELb1ELb1ELb1ELb1ELb1ELb0ELb1ELb1ELb1ELb1ELb0EEENS1_21CollectiveEpilogueFwdINS6_IJSA_SC_SB_EEES9_SE_SG_Li384ELb1ELb1ELb1ELb0EEENS1_36VarlenDynamicPersistentTileSchedulerILi192ELi128ELi384ELi128ELb1ELb1ELb1ELb1ELb0ELb1EEEEEEEEEvNT_6ParamsE --------------------------
	.section	.text._ZN7cutlass13device_kernelIN5flash11enable_sm90INS1_16FlashAttnFwdSm90INS1_25CollectiveMainloopFwdSm90ILi2EN4cute5tupleIJNS5_1CILi1EEES8_S8_EEENS6_IJNS7_ILi192EEENS7_ILi128EEENS7_ILi64EEEEEELi64ENS_10bfloat16_tEfNS_4arch4Sm90ELb0ELb1ELb1ELb1ELb1ELb1ELb0ELb1ELb1ELb1ELb1ELb0EEENS1_21CollectiveEpilogueFwdINS6_IJSA_SC_SB_EEES9_SE_SG_Li384ELb1ELb1ELb1ELb0EEENS1_36VarlenDynamicPersistentTileSchedulerILi192ELi128ELi384ELi128ELb1ELb1ELb1ELb1ELb0ELb1EEEEEEEEEvNT_6ParamsE,"ax",@progbits
	.align	128
.text._ZN7cutlass13device_kernelIN5flash11enable_sm90INS1_16FlashAttnFwdSm90INS1_25CollectiveMainloopFwdSm90ILi2EN4cute5tupleIJNS5_1CILi1EEES8_S8_EEENS6_IJNS7_ILi192EEENS7_ILi128EEENS7_ILi64EEEEEELi64ENS_10bfloat16_tEfNS_4arch4Sm90ELb0ELb1ELb1ELb1ELb1ELb1ELb0ELb1ELb1ELb1ELb1ELb0EEENS1_21CollectiveEpilogueFwdINS6_IJSA_SC_SB_EEES9_SE_SG_Li384ELb1ELb1ELb1ELb0EEENS1_36VarlenDynamicPersistentTileSchedulerILi192ELi128ELi384ELi128ELb1ELb1ELb1ELb1ELb0ELb1EEEEEEEEEvNT_6ParamsE:
        .type           _ZN7cutlass13device_kernelIN5flash11enable_sm90INS1_16FlashAttnFwdSm90INS1_25CollectiveMainloopFwdSm90ILi2EN4cute5tupleIJNS5_1CILi1EEES8_S8_EEENS6_IJNS7_ILi192EEENS7_ILi128EEENS7_ILi64EEEEEELi64ENS_10bfloat16_tEfNS_4arch4Sm90ELb0ELb1ELb1ELb1ELb1ELb1ELb0ELb1ELb1ELb1ELb1ELb0EEENS1_21CollectiveEpilogueFwdINS6_IJSA_SC_SB_EEES9_SE_SG_Li384ELb1ELb1ELb1ELb0EEENS1_36VarlenDynamicPersistentTileSchedulerILi192ELi128ELi384ELi128ELb1ELb1ELb1ELb1ELb0ELb1EEEEEEEEEvNT_6ParamsE,@function
        .size           _ZN7cutlass13device_kernelIN5flash11enable_sm90INS1_16FlashAttnFwdSm90INS1_25CollectiveMainloopFwdSm90ILi2EN4cute5tupleIJNS5_1CILi1EEES8_S8_EEENS6_IJNS7_ILi192EEENS7_ILi128EEENS7_ILi64EEEEEELi64ENS_10bfloat16_tEfNS_4arch4Sm90ELb0ELb1ELb1ELb1ELb1ELb1ELb0ELb1ELb1ELb1ELb1ELb0EEENS1_21CollectiveEpilogueFwdINS6_IJSA_SC_SB_EEES9_SE_SG_Li384ELb1ELb1ELb1ELb0EEENS1_36VarlenDynamicPersistentTileSchedulerILi192ELi128ELi384ELi128ELb1ELb1ELb1ELb1ELb0ELb1EEEEEEEEEvNT_6ParamsE,(.L_x_14 - _ZN7cutlass13device_kernelIN5flash11enable_sm90INS1_16FlashAttnFwdSm90INS1_25CollectiveMainloopFwdSm90ILi2EN4cute5tupleIJNS5_1CILi1EEES8_S8_EEENS6_IJNS7_ILi192EEENS7_ILi128EEENS7_ILi64EEEEEELi64ENS_10bfloat16_tEfNS_4arch4Sm90ELb0ELb1ELb1ELb1ELb1ELb1ELb0ELb1ELb1ELb1ELb1ELb0EEENS1_21CollectiveEpilogueFwdINS6_IJSA_SC_SB_EEES9_SE_SG_Li384ELb1ELb1ELb1ELb0EEENS1_36VarlenDynamicPersistentTileSchedulerILi192ELi128ELi384ELi128ELb1ELb1ELb1ELb1ELb0ELb1EEEEEEEEEvNT_6ParamsE)
        .other          _ZN7cutlass13device_kernelIN5flash11enable_sm90INS1_16FlashAttnFwdSm90INS1_25CollectiveMainloopFwdSm90ILi2EN4cute5tupleIJNS5_1CILi1EEES8_S8_EEENS6_IJNS7_ILi192EEENS7_ILi128EEENS7_ILi64EEEEEELi64ENS_10bfloat16_tEfNS_4arch4Sm90ELb0ELb1ELb1ELb1ELb1ELb1ELb0ELb1ELb1ELb1ELb1ELb0EEENS1_21CollectiveEpilogueFwdINS6_IJSA_SC_SB_EEES9_SE_SG_Li384ELb1ELb1ELb1ELb0EEENS1_36VarlenDynamicPersistentTileSchedulerILi192ELi128ELi384ELi128ELb1ELb1ELb1ELb1ELb0ELb1EEEEEEEEEvNT_6ParamsE,@"STO_CUDA_ENTRY STV_DEFAULT"
_ZN7cutlass13device_kernelIN5flash11enable_sm90INS1_16FlashAttnFwdSm90INS1_25CollectiveMainloopFwdSm90ILi2EN4cute5tupleIJNS5_1CILi1EEES8_S8_EEENS6_IJNS7_ILi192EEENS7_ILi128EEENS7_ILi64EEEEEELi64ENS_10bfloat16_tEfNS_4arch4Sm90ELb0ELb1ELb1ELb1ELb1ELb1ELb0ELb1ELb1ELb1ELb1ELb0EEENS1_21CollectiveEpilogueFwdINS6_IJSA_SC_SB_EEES9_SE_SG_Li384ELb1ELb1ELb1ELb0EEENS1_36VarlenDynamicPersistentTileSchedulerILi192ELi128ELi384ELi128ELb1ELb1ELb1ELb1ELb0ELb1EEEEEEEEEvNT_6ParamsE:
[----:B------:R-:W-:Y:S01]  /*0000*/  LDC R1, c[0x0][0x37c] ;  /* 0x0000df00ff017b82 */ /* 0x000fe20000000800 */
[----:B------:R-:W-:Y:S05]  /*0010*/  EXIT ;  /* 0x000000000000794d */ /* 0x000fea0003800000 */
.L_x_5:
        /* <DEDUP_REMOVED lines=14> */
.L_x_14:


//--------------------- .text._ZN7cutlass13device_kernelIN5flash11enable_sm90INS1_16FlashAttnFwdSm90INS1_25CollectiveMainloopFwdSm90ILi2EN4cute5tupleIJNS5_1CILi1EEES8_S8_EEENS6_IJNS7_ILi192EEENS7_ILi128EEENS7_ILi64EEEEEELi64ENS_10bfloat16_tEfNS_4arch4Sm90ELb1ELb0ELb1ELb0ELb1ELb0ELb0ELb1ELb1ELb1ELb1ELb0EEENS1_21CollectiveEpilogueFwdINS6_IJSA_SC_SB_EEES9_SE_SG_Li384ELb0ELb1ELb1ELb0EEENS1_19SingleTileSchedulerILb0ELb1ELb1ELi192EEEEEEEEEvNT_6ParamsE --------------------------
	.section	.text._ZN7cutlass13device_kernelIN5flash11enable_sm90INS1_16FlashAttnFwdSm90INS1_25CollectiveMainloopFwdSm90ILi2EN4cute5tupleIJNS5_1CILi1EEES8_S8_EEENS6_IJNS7_ILi192EEENS7_ILi128EEENS7_ILi64EEEEEELi64ENS_10bfloat16_tEfNS_4arch4Sm90ELb1ELb0ELb1ELb0ELb1ELb0ELb0ELb1ELb1ELb1ELb1ELb0EEENS1_21CollectiveEpilogueFwdINS6_IJSA_SC_SB_EEES9_SE_SG_Li384ELb0ELb1ELb1ELb0EEENS1_19SingleTileSchedulerILb0ELb1ELb1ELi192EEEEEEEEEvNT_6ParamsE,"ax",@progbits
	.align	128
.text._ZN7cutlass13device_kernelIN5flash11enable_sm90INS1_16FlashAttnFwdSm90INS1_25CollectiveMainloopFwdSm90ILi2EN4cute5tupleIJNS5_1CILi1EEES8_S8_EEENS6_IJNS7_ILi192EEENS7_ILi128EEENS7_ILi64EEEEEELi64ENS_10bfloat16_tEfNS_4arch4Sm90ELb1ELb0ELb1ELb0ELb1ELb0ELb0ELb1ELb1ELb1ELb1ELb0EEENS1_21CollectiveEpilogueFwdINS6_IJSA_SC_SB_EEES9_SE_SG_Li384ELb0ELb1ELb1ELb0EEENS1_19SingleTileSchedulerILb0ELb1ELb1ELi192EEEEEEEEEvNT_6ParamsE:
        .type           _ZN7cutlass13device_kernelIN5flash11enable_sm90INS1_16FlashAttnFwdSm90INS1_25CollectiveMainloopFwdSm90ILi2EN4cute5tupleIJNS5_1CILi1EEES8_S8_EEENS6_IJNS7_ILi192EEENS7_ILi128EEENS7_ILi64EEEEEELi64ENS_10bfloat16_tEfNS_4arch4Sm90ELb1ELb0ELb1ELb0ELb1ELb0ELb0ELb1ELb1ELb1ELb1ELb0EEENS1_21CollectiveEpilogueFwdINS6_IJSA_SC_SB_EEES9_SE_SG_Li384ELb0ELb1ELb1ELb0EEENS1_19SingleTileSchedulerILb0ELb1ELb1ELi192EEEEEEEEEvNT_6ParamsE,@function
        .size           _ZN7cutlass13device_kernelIN5flash11enable_sm90INS1_16FlashAttnFwdSm90INS1_25CollectiveMainloopFwdSm90ILi2EN4cute5tupleIJNS5_1CILi1EEES8_S8_EEENS6_IJNS7_ILi192EEENS7_ILi128EEENS7_ILi64EEEEEELi64ENS_10bfloat16_tEfNS_4arch4Sm90ELb1ELb0ELb1ELb0ELb1ELb0ELb0ELb1ELb1ELb1ELb1ELb0EEENS1_21CollectiveEpilogueFwdINS6_IJSA_SC_SB_EEES9_SE_SG_Li384ELb0ELb1ELb1ELb0EEENS1_19SingleTileSchedulerILb0ELb1ELb1ELi192EEEEEEEEEvNT_6ParamsE,(.L_x_15 - _ZN7cutlass13device_kernelIN5flash11enable_sm90INS1_16FlashAttnFwdSm90INS1_25CollectiveMainloopFwdSm90ILi2EN4cute5tupleIJNS5_1CILi1EEES8_S8_EEENS6_IJNS7_ILi192EEENS7_ILi128EEENS7_ILi64EEEEEELi64ENS_10bfloat16_tEfNS_4arch4Sm90ELb1ELb0ELb1ELb0ELb1ELb0ELb0ELb1ELb1ELb1ELb1ELb0EEENS1_21CollectiveEpilogueFwdINS6_IJSA_SC_SB_EEES9_SE_SG_Li384ELb0ELb1ELb1ELb0EEENS1_19SingleTileSchedulerILb0ELb1ELb1ELi192EEEEEEEEEvNT_6ParamsE)
        .other          _ZN7cutlass13device_kernelIN5flash11enable_sm90INS1_16FlashAttnFwdSm90INS1_25CollectiveMainloopFwdSm90ILi2EN4cute5tupleIJNS5_1CILi1EEES8_S8_EEENS6_IJNS7_ILi192EEENS7_ILi128EEENS7_ILi64EEEEEELi64ENS_10bfloat16_tEfNS_4arch4Sm90ELb1ELb0ELb1ELb0ELb1ELb0ELb0ELb1ELb1ELb1ELb1ELb0EEENS1_21CollectiveEpilogueFwdINS6_IJSA_SC_SB_EEES9_SE_SG_Li384ELb0ELb1ELb1ELb0EEENS1_19SingleTileSchedulerILb0ELb1ELb1ELi192EEEEEEEEEvNT_6ParamsE,@"STO_CUDA_ENTRY STV_DEFAULT"
_ZN7cutlass13device_kernelIN5flash11enable_sm90INS1_16FlashAttnFwdSm90INS1_25CollectiveMainloopFwdSm90ILi2EN4cute5tupleIJNS5_1CILi1EEES8_S8_EEENS6_IJNS7_ILi192EEENS7_ILi128EEENS7_ILi64EEEEEELi64ENS_10bfloat16_tEfNS_4arch4Sm90ELb1ELb0ELb1ELb0ELb1ELb0ELb0ELb1ELb1ELb1ELb1ELb0EEENS1_21CollectiveEpilogueFwdINS6_IJSA_SC_SB_EEES9_SE_SG_Li384ELb0ELb1ELb1ELb0EEENS1_19SingleTileSchedulerILb0ELb1ELb1ELi192EEEEEEEEEvNT_6ParamsE:
[----:B------:R-:W-:Y:S01]  /*0000*/  LDC R1, c[0x0][0x37c] ;  /* 0x0000df00ff017b82 */ /* 0x000fe20000000800 */
[----:B------:R-:W-:Y:S05]  /*0010*/  EXIT ;  /* 0x000000000000794d */ /* 0x000fea0003800000 */
.L_x_6:
        /* <DEDUP_REMOVED lines=14> */
.L_x_15:


//--------------------- .text._ZN7cutlass13device_kernelIN5flash11enable_sm90INS1_16FlashAttnFwdSm90INS1_25CollectiveMainloopFwdSm90ILi2EN4cute5tupleIJNS5_1CILi1EEES8_S8_EEENS6_IJNS7_ILi192EEENS7_ILi128EEENS7_ILi64EEEEEELi64ENS_10bfloat16_tEfNS_4arch4Sm90ELb1ELb0ELb1ELb1ELb1ELb0ELb0ELb1ELb1ELb1ELb1ELb0EEENS1_21CollectiveEpilogueFwdINS6_IJSA_SC_SB_EEES9_SE_SG_Li384ELb1ELb1ELb1ELb0EEENS1_36VarlenDynamicPersistentTileSchedulerILi192ELi128ELi384ELi128ELb1ELb1ELb1ELb1ELb1ELb1EEEEEEEEEvNT_6ParamsE --------------------------
	.section	.text._ZN7cutlass13device_kernelIN5flash11enable_sm90INS1_16FlashAttnFwdSm90INS1_25CollectiveMainloopFwdSm90ILi2EN4cute5tupleIJNS5_1CILi1EEES8_S8_EEENS6_IJNS7_ILi192EEENS7_ILi128EEENS7_ILi64EEEEEELi64ENS_10bfloat16_tEfNS_4arch4Sm90ELb1ELb0ELb1ELb1ELb1ELb0ELb0ELb1ELb1ELb1ELb1ELb0EEENS1_21CollectiveEpilogueFwdINS6_IJSA_SC_SB_EEES9_SE_SG_Li384ELb1ELb1ELb1ELb0EEENS1_36VarlenDynamicPersistentTileSchedulerILi192ELi128ELi384ELi128ELb1ELb1ELb1ELb1ELb1ELb1EEEEEEEEEvNT_6ParamsE,"ax",@progbits
	.align	128
.text._ZN7cutlass13device_kernelIN5flash11enable_sm90INS1_16FlashAttnFwdSm90INS1_25CollectiveMainloopFwdSm90ILi2EN4cute5tupleIJNS5_1CILi1EEES8_S8_EEENS6_IJNS7_ILi192EEENS7_ILi128EEENS7_ILi64EEEEEELi64ENS_10bfloat16_tEfNS_4arch4Sm90ELb1ELb0ELb1ELb1ELb1ELb0ELb0ELb1ELb1ELb1ELb1ELb0EEENS1_21CollectiveEpilogueFwdINS6_IJSA_SC_SB_EEES9_SE_SG_Li384ELb1ELb1ELb1ELb0EEENS1_36VarlenDynamicPersistentTileSchedulerILi192ELi128ELi384ELi128ELb1ELb1ELb1ELb1ELb1ELb1EEEEEEEEEvNT_6ParamsE:
        .type           _ZN7cutlass13device_kernelIN5flash11enable_sm90INS1_16FlashAttnFwdSm90INS1_25CollectiveMainloopFwdSm90ILi2EN4cute5tupleIJNS5_1CILi1EEES8_S8_EEENS6_IJNS7_ILi192EEENS7_ILi128EEENS7_ILi64EEEEEELi64ENS_10bfloat16_tEfNS_4arch4Sm90ELb1ELb0ELb1ELb1ELb1ELb0ELb0ELb1ELb1ELb1ELb1ELb0EEENS1_21CollectiveEpilogueFwdINS6_IJSA_SC_SB_EEES9_SE_SG_Li384ELb1ELb1ELb1ELb0EEENS1_36VarlenDynamicPersistentTileSchedulerILi192ELi128ELi384ELi128ELb1ELb1ELb1ELb1ELb1ELb1EEEEEEEEEvNT_6ParamsE,@function
        .size           _ZN7cutlass13device_kernelIN5flash11enable_sm90INS1_16FlashAttnFwdSm90INS1_25CollectiveMainloopFwdSm90ILi2EN4cute5tupleIJNS5_1CILi1EEES8_S8_EEENS6_IJNS7_ILi192EEENS7_ILi128EEENS7_ILi64EEEEEELi64ENS_10bfloat16_tEfNS_4arch4Sm90ELb1ELb0ELb1ELb1ELb1ELb0ELb0ELb1ELb1ELb1ELb1ELb0EEENS1_21CollectiveEpilogueFwdINS6_IJSA_SC_SB_EEES9_SE_SG_Li384ELb1ELb1ELb1ELb0EEENS1_36VarlenDynamicPersistentTileSchedulerILi192ELi128ELi384ELi128ELb1ELb1ELb1ELb1ELb1ELb1EEEEEEEEEvNT_6ParamsE,(.L_x_16 - _ZN7cutlass13device_kernelIN5flash11enable_sm90INS1_16FlashAttnFwdSm90INS1_25CollectiveMainloopFwdSm90ILi2EN4cute5tupleIJNS5_1CILi1EEES8_S8_EEENS6_IJNS7_ILi192EEENS7_ILi128EEENS7_ILi64EEEEEELi64ENS_10bfloat16_tEfNS_4arch4Sm90ELb1ELb0ELb1ELb1ELb1ELb0ELb0ELb1ELb1ELb1ELb1ELb0EEENS1_21CollectiveEpilogueFwdINS6_IJSA_SC_SB_EEES9_SE_SG_Li384ELb1ELb1ELb1ELb0EEENS1_36VarlenDynamicPersistentTileSchedulerILi192ELi128ELi384ELi128ELb1ELb1ELb1ELb1ELb1ELb1EEEEEEEEEvNT_6ParamsE)
        .other          _ZN7cutlass13device_kernelIN5flash11enable_sm90INS1_16FlashAttnFwdSm90INS1_25CollectiveMainloopFwdSm90ILi2EN4cute5tupleIJNS5_1CILi1EEES8_S8_EEENS6_IJNS7_ILi192EEENS7_ILi128EEENS7_ILi64EEEEEELi64ENS_10bfloat16_tEfNS_4arch4Sm90ELb1ELb0ELb1ELb1ELb1ELb0ELb0ELb1ELb1ELb1ELb1ELb0EEENS1_21CollectiveEpilogueFwdINS6_IJSA_SC_SB_EEES9_SE_SG_Li384ELb1ELb1ELb1ELb0EEENS1_36VarlenDynamicPersistentTileSchedulerILi192ELi128ELi384ELi128ELb1ELb1ELb1ELb1ELb1ELb1EEEEEEEEEvNT_6ParamsE,@"STO_CUDA_ENTRY STV_DEFAULT"
_ZN7cutlass13device_kernelIN5flash11enable_sm90INS1_16FlashAttnFwdSm90INS1_25CollectiveMainloopFwdSm90ILi2EN4cute5tupleIJNS5_1CILi1EEES8_S8_EEENS6_IJNS7_ILi192EEENS7_ILi128EEENS7_ILi64EEEEEELi64ENS_10bfloat16_tEfNS_4arch4Sm90ELb1ELb0ELb1ELb1ELb1ELb0ELb0ELb1ELb1ELb1ELb1ELb0EEENS1_21CollectiveEpilogueFwdINS6_IJSA_SC_SB_EEES9_SE_SG_Li384ELb1ELb1ELb1ELb0EEENS1_36VarlenDynamicPersistentTileSchedulerILi192ELi128ELi384ELi128ELb1ELb1ELb1ELb1ELb1ELb1EEEEEEEEEvNT_6ParamsE:
[----:B------:R-:W-:Y:S01]  /*0000*/  LDC R1, c[0x0][0x37c] ;  /* 0x0000df00ff017b82 */ /* 0x000fe20000000800 */
[----:B------:R-:W-:Y:S05]  /*0010*/  EXIT ;  /* 0x000000000000794d */ /* 0x000fea0003800000 */
.L_x_7:
        /* <DEDUP_REMOVED lines=14> */
.L_x_16:


//--------------------- .text._ZN7cutlass13device_kernelIN5flash11enable_sm90INS1_16FlashAttnFwdSm90INS1_25CollectiveMainloopFwdSm90ILi2EN4cute5tupleIJNS5_1CILi1EEES8_S8_EEENS6_IJNS7_ILi192EEENS7_ILi128EEENS7_ILi64EEEEEELi64ENS_10bfloat16_tEfNS_4arch4Sm90ELb1ELb0ELb1ELb1ELb1ELb1ELb0ELb1ELb1ELb1ELb1ELb0EEENS1_21CollectiveEpilogueFwdINS6_IJSA_SC_SB_EEES9_SE_SG_Li384ELb1ELb1ELb1ELb0EEENS1_36VarlenDynamicPersistentTileSchedulerILi192ELi128ELi384ELi128ELb1ELb1ELb1ELb1ELb1ELb1EEEEEEEEEvNT_6ParamsE --------------------------
	.section	.text._ZN7cutlass13device_kernelIN5flash11enable_sm90INS1_16FlashAttnFwdSm90INS1_25CollectiveMainloopFwdSm90ILi2EN4cute5tupleIJNS5_1CILi1EEES8_S8_EEENS6_IJNS7_ILi192EEENS7_ILi128EEENS7_ILi64EEEEEELi64ENS_10bfloat16_tEfNS_4arch4Sm90ELb1ELb0ELb1ELb1ELb1ELb1ELb0ELb1ELb1ELb1ELb1ELb0EEENS1_21CollectiveEpilogueFwdINS6_IJSA_SC_SB_EEES9_SE_SG_Li384ELb1ELb1ELb1ELb0EEENS1_36VarlenDynamicPersistentTileSchedulerILi192ELi128ELi384ELi128ELb1ELb1ELb1ELb1ELb1ELb1EEEEEEEEEvNT_6ParamsE,"ax",@progbits
	.align	128
.text._ZN7cutlass13device_kernelIN5flash11enable_sm90INS1_16FlashAttnFwdSm90INS1_25CollectiveMainloopFwdSm90ILi2EN4cute5tupleIJNS5_1CILi1EEES8_S8_EEENS6_IJNS7_ILi192EEENS7_ILi128EEENS7_ILi64EEEEEELi64ENS_10bfloat16_tEfNS_4arch4Sm90ELb1ELb0ELb1ELb1ELb1ELb1ELb0ELb1ELb1ELb1ELb1ELb0EEENS1_21CollectiveEpilogueFwdINS6_IJSA_SC_SB_EEES9_SE_SG_Li384ELb1ELb1ELb1ELb0EEENS1_36VarlenDynamicPersistentTileSchedulerILi192ELi128ELi384ELi128ELb1ELb1ELb1ELb1ELb1ELb1EEEEEEEEEvNT_6ParamsE:
        .type           _ZN7cutlass13device_kernelIN5flash11enable_sm90INS1_16FlashAttnFwdSm90INS1_25CollectiveMainloopFwdSm90ILi2EN4cute5tupleIJNS5_1CILi1EEES8_S8_EEENS6_IJNS7_ILi192EEENS7_ILi128EEENS7_ILi64EEEEEELi64ENS_10bfloat16_tEfNS_4arch4Sm90ELb1ELb0ELb1ELb1ELb1ELb1ELb0ELb1ELb1ELb1ELb1ELb0EEENS1_21CollectiveEpilogueFwdINS6_IJSA_SC_SB_EEES9_SE_SG_Li384ELb1ELb1ELb1ELb0EEENS1_36VarlenDynamicPersistentTileSchedulerILi192ELi128ELi384ELi128ELb1ELb1ELb1ELb1ELb1ELb1EEEEEEEEEvNT_6ParamsE,@function
        .size           _ZN7cutlass13device_kernelIN5flash11enable_sm90INS1_16FlashAttnFwdSm90INS1_25CollectiveMainloopFwdSm90ILi2EN4cute5tupleIJNS5_1CILi1EEES8_S8_EEENS6_IJNS7_ILi192EEENS7_ILi128EEENS7_ILi64EEEEEELi64ENS_10bfloat16_tEfNS_4arch4Sm90ELb1ELb0ELb1ELb1ELb1ELb1ELb0ELb1ELb1ELb1ELb1ELb0EEENS1_21CollectiveEpilogueFwdINS6_IJSA_SC_SB_EEES9_SE_SG_Li384ELb1ELb1ELb1ELb0EEENS1_36VarlenDynamicPersistentTileSchedulerILi192ELi128ELi384ELi128ELb1ELb1ELb1ELb1ELb1ELb1EEEEEEEEEvNT_6ParamsE,(.L_x_17 - _ZN7cutlass13device_kernelIN5flash11enable_sm90INS1_16FlashAttnFwdSm90INS1_25CollectiveMainloopFwdSm90ILi2EN4cute5tupleIJNS5_1CILi1EEES8_S8_EEENS6_IJNS7_ILi192EEENS7_ILi128EEENS7_ILi64EEEEEELi64ENS_10bfloat16_tEfNS_4arch4Sm90ELb1ELb0ELb1ELb1ELb1ELb1ELb0ELb1ELb1ELb1ELb1ELb0EEENS1_21CollectiveEpilogueFwdINS6_IJSA_SC_SB_EEES9_SE_SG_Li384ELb1ELb1ELb1ELb0EEENS1_36VarlenDynamicPersistentTileSchedulerILi192ELi128ELi384ELi128ELb1ELb1ELb1ELb1ELb1ELb1EEEEEEEEEvNT_6ParamsE)
        .other          _ZN7cutlass13device_kernelIN5flash11enable_sm90INS1_16FlashAttnFwdSm90INS1_25CollectiveMainloopFwdSm90ILi2EN4cute5tupleIJNS5_1CILi1EEES8_S8_EEENS6_IJNS7_ILi192EEENS7_ILi128EEENS7_ILi64EEEEEELi64ENS_10bfloat16_tEfNS_4arch4Sm90ELb1ELb0ELb1ELb1ELb1ELb1ELb0ELb1ELb1ELb1ELb1ELb0EEENS1_21CollectiveEpilogueFwdINS6_IJSA_SC_SB_EEES9_SE_SG_Li384ELb1ELb1ELb1ELb0EEENS1_36VarlenDynamicPersistentTileSchedulerILi192ELi128ELi384ELi128ELb1ELb1ELb1ELb1ELb1ELb1EEEEEEEEEvNT_6ParamsE,@"STO_CUDA_ENTRY STV_DEFAULT"
_ZN7cutlass13device_kernelIN5flash11enable_sm90INS1_16FlashAttnFwdSm90INS1_25CollectiveMainloopFwdSm90ILi2EN4cute5tupleIJNS5_1CILi1EEES8_S8_EEENS6_IJNS7_ILi192EEENS7_ILi128EEENS7_ILi64EEEEEELi64ENS_10bfloat16_tEfNS_4arch4Sm90ELb1ELb0ELb1ELb1ELb1ELb1ELb0ELb1ELb1ELb1ELb1ELb0EEENS1_21CollectiveEpilogueFwdINS6_IJSA_SC_SB_EEES9_SE_SG_Li384ELb1ELb1ELb1ELb0EEENS1_36VarlenDynamicPersistentTileSchedulerILi192ELi128ELi384ELi128ELb1ELb1ELb1ELb1ELb1ELb1EEEEEEEEEvNT_6ParamsE:
[----:B------:R-:W-:Y:S01]  /*0000*/  LDC R1, c[0x0][0x37c] ;  /* 0x0000df00ff017b82 */ /* 0x000fe20000000800 */
[----:B------:R-:W-:Y:S05]  /*0010*/  EXIT ;  /* 0x000000000000794d */ /* 0x000fea0003800000 */
.L_x_8:
        /* <DEDUP_REMOVED lines=14> */
.L_x_17:


//--------------------- .nv.shared.reserved.0     --------------------------
	.section	.nv.shared.reserved.0,"aw",@nobits
	.weak		__nv_reservedSMEM_offset_0_alias
	.size		__nv_reservedSMEM_offset_0_alias, 0, 64
	.other		__nv_reservedSMEM_offset_0_alias,@"STO_CUDA_RESERVED_SHARED STV_DEFAULT"
__nv_reservedSMEM_offset_0_alias:
	.zero		0
	.zero		64


//--------------------- .nv.global                --------------------------
	.section	.nv.global,"aw",@nobits
.nv.global:
	.type		_ZN85_INTERNAL_b346540a_49_flash_fwd_hdim64_bf16_paged_split_softcap_sm90_cu_ee213261_37904cute1_E,@object
	.size		_ZN85_INTERNAL_b346540a_49_flash_fwd_hdim64_bf16_paged_split_softcap_sm90_cu_ee213261_37904cute1_E,(_ZN85_INTERNAL_b346540a_49_flash_fwd_hdim64_bf16_paged_split_softcap_sm90_cu_ee213261_37904cuda3std3__45__cpo6cbeginE - _ZN85_INTERNAL_b346540a_49_flash_fwd_hdim64_bf16_paged_split_softcap_sm90_cu_ee213261_37904cute1_E)
_ZN85_INTERNAL_b346540a_49_flash_fwd_hdim64_bf16_paged_split_softcap_sm90_cu_ee213261_37904cute1_E:
	.zero		1
	.type		_ZN85_INTERNAL_b346540a_49_flash_fwd_hdim64_bf16_paged_split_softcap_sm90_cu_ee213261_37904cuda3std3__45__cpo6cbeginE,@object
	.size		_ZN85_INTERNAL_b346540a_49_flash_fwd_hdim64_bf16_paged_split_softcap_sm90_cu_ee213261_37904cuda3std3__45__cpo6cbeginE,(_ZN85_INTERNAL_b346540a_49_flash_fwd_hdim64_bf16_paged_split_softcap_sm90_cu_ee213261_37904cuda3std3__48in_placeE - _ZN85_INTERNAL_b346540a_49_flash_fwd_hdim64_bf16_paged_split_softcap_sm90_cu_ee213261_37904cuda3std3__45__cpo6cbeginE)
_ZN85_INTERNAL_b346540a_49_flash_fwd_hdim64_bf16_paged_split_softcap_sm90_cu_ee213261_37904cuda3std3__45__cpo6cbeginE:
	.zero		1
	.type		_ZN85_INTERNAL_b346540a_49_flash_fwd_hdim64_bf16_paged_split_softcap_sm90_cu_ee213261_37904cuda3std3__48in_placeE,@object
	.size		_ZN85_INTERNAL_b346540a_49_flash_fwd_hdim64_bf16_paged_split_softcap_sm90_cu_ee213261_37904cuda3std3__48in_placeE,(_ZN85_INTERNAL_b346540a_49_flash_fwd_hdim64_bf16_paged_split_softcap_sm90_cu_ee213261_37904cuda3std6ranges3__45__cpo9iter_moveE - _ZN85_INTERNAL_b346540a_49_flash_fwd_hdim64_bf16_paged_split_softcap_sm90_cu_ee213261_37904cuda3std3__48in_placeE)
_ZN85_INTERNAL_b346540a_49_flash_fwd_hdim64_bf16_paged_split_softcap_sm90_cu_ee213261_37904cuda3std3__48in_placeE:
	.zero		1
	.type		_ZN85_INTERNAL_b346540a_49_flash_fwd_hdim64_bf16_paged_split_softcap_sm90_cu_ee213261_37904cuda3std6ranges3__45__cpo9iter_moveE,@object
	.size		_ZN85_INTERNAL_b346540a_49_flash_fwd_hdim64_bf16_paged_split_softcap_sm90_cu_ee213261_37904cuda3std6ranges3__45__cpo9iter_moveE,(_ZN85_INTERNAL_b346540a_49_flash_fwd_hdim64_bf16_paged_split_softcap_sm90_cu_ee213261_37904cuda3std3__45__cpo5beginE - _ZN85_INTERNAL_b346540a_49_flash_fwd_hdim64_bf16_paged_split_softcap_sm90_cu_ee213261_37904cuda3std6ranges3__45__cpo9iter_moveE)
_ZN85_INTERNAL_b346540a_49_flash_fwd_hdim64_bf16_paged_split_softcap_sm90_cu_ee213261_37904cuda3std6ranges3__45__cpo9iter_moveE:
	.zero		1
	.type		_ZN85_INTERNAL_b346540a_49_flash_fwd_hdim64_bf16_paged_split_softcap_sm90_cu_ee213261_37904cuda3std3__45__cpo5beginE,@object
	.size		_ZN85_INTERNAL_b346540a_49_flash_fwd_hdim64_bf16_paged_split_softcap_sm90_cu_ee213261_37904cuda3std3__45__cpo5beginE,(_ZN85_INTERNAL_b346540a_49_flash_fwd_hdim64_bf16_paged_split_softcap_sm90_cu_ee213261_37904cuda3std3__487_GLOBAL__N__b346540a_49_flash_fwd_hdim64_bf16_paged_split_softcap_sm90_cu_ee213261_37906ignoreE - _ZN85_INTERNAL_b346540a_49_flash_fwd_hdim64_bf16_paged_split_softcap_sm90_cu_ee213261_37904cuda3std3__45__cpo5beginE)
_ZN85_INTERNAL_b346540a_49_flash_fwd_hdim64_bf16_paged_split_softcap_sm90_cu_ee213261_37904cuda3std3__45__cpo5beginE:
	.zero		1
	.type		_ZN85_INTERNAL_b346540a_49_flash_fwd_hdim64_bf16_paged_split_softcap_sm90_cu_ee213261_37904cuda3std3__487_GLOBAL__N__b346540a_49_flash_fwd_hdim64_bf16_paged_split_softcap_sm90_cu_ee213261_37906ignoreE,@object
	.size		_ZN85_INTERNAL_b346540a_49_flash_fwd_hdim64_bf16_paged_split_softcap_sm90_cu_ee213261_37904cuda3std3__487_GLOBAL__N__b346540a_49_flash_fwd_hdim64_bf16_paged_split_softcap_sm90_cu_ee213261_37906ignoreE,(_ZN85_INTERNAL_b346540a_49_flash_fwd_hdim64_bf16_paged_split_softcap_sm90_cu_ee213261_37904cute7productE - _ZN85_INTERNAL_b346540a_49_flash_fwd_hdim64_bf16_paged_split_softcap_sm90_cu_ee213261_37904cuda3std3__487_GLOBAL__N__b346540a_49_flash_fwd_hdim64_bf16_paged_split_softcap_sm90_cu_ee213261_37906ignoreE)
_ZN85_INTERNAL_b346540a_49_flash_fwd_hdim64_bf16_paged_split_softcap_sm90_cu_ee213261_37904cuda3std3__487_GLOBAL__N__b346540a_49_flash_fwd_hdim64_bf16_paged_split_softcap_sm90_cu_ee213261_37906ignoreE:
	.zero		1
	.type		_ZN85_INTERNAL_b346540a_49_flash_fwd_hdim64_bf16_paged_split_softcap_sm90_cu_ee213261_37904cute7productE,@object
	.size		_ZN85_INTERNAL_b346540a_49_flash_fwd_hdim64_bf16_paged_split_softcap_sm90_cu_ee213261_37904cute7productE,(_ZN85_INTERNAL_b346540a_49_flash_fwd_hdim64_bf16_paged_split_softcap_sm90_cu_ee213261_37904cuda3std3__45__cpo3endE - _ZN85_INTERNAL_b346540a_49_flash_fwd_hdim64_bf16_paged_split_softcap_sm90_cu_ee213261_37904cute7productE)
_ZN85_INTERNAL_b346540a_49_flash_fwd_hdim64_bf16_paged_split_softcap_sm90_cu_ee213261_37904cute7productE:
	.zero		1
	.type		_ZN85_INTERNAL_b346540a_49_flash_fwd_hdim64_bf16_paged_split_softcap_sm90_cu_ee213261_37904cuda3std3__45__cpo3endE,@object
	.size		_ZN85_INTERNAL_b346540a_49_flash_fwd_hdim64_bf16_paged_split_softcap_sm90_cu_ee213261_37904cuda3std3__45__cpo3endE,(_ZN85_INTERNAL_b346540a_49_flash_fwd_hdim64_bf16_paged_split_softcap_sm90_cu_ee213261_37904cuda3std3__419piecewise_constructE - _ZN85_INTERNAL_b346540a_49_flash_fwd_hdim64_bf16_paged_split_softcap_sm90_cu_ee213261_37904cuda3std3__45__cpo3endE)
_ZN85_INTERNAL_b346540a_49_flash_fwd_hdim64_bf16_paged_split_softcap_sm90_cu_ee213261_37904cuda3std3__45__cpo3endE:
	.zero		1
	.type		_ZN85_INTERNAL_b346540a_49_flash_fwd_hdim64_bf16_paged_split_softcap_sm90_cu_ee213261_37904cuda3std3__419piecewise_constructE,@object
	.size		_ZN85_INTERNAL_b346540a_49_flash_fwd_hdim64_bf16_paged_split_softcap_sm90_cu_ee213261_37904cuda3std3__419piecewise_constructE,(_ZN85_INTERNAL_b346540a_49_flash_fwd_hdim64_bf16_paged_split_softcap_sm90_cu_ee213261_37904cuda3std3__45__cpo4cendE - _ZN85_INTERNAL_b346540a_49_flash_fwd_hdim64_bf16_paged_split_softcap_sm90_cu_ee213261_37904cuda3std3__419piecewise_constructE)
_ZN85_INTERNAL_b346540a_49_flash_fwd_hdim64_bf16_paged_split_softcap_sm90_cu_ee213261_37904cuda3std3__419piecewise_constructE:
	.zero		1
	.type		_ZN85_INTERNAL_b346540a_49_flash_fwd_hdim64_bf16_paged_split_softcap_sm90_cu_ee213261_37904cuda3std3__45__cpo4cendE,@object
	.size		_ZN85_INTERNAL_b346540a_49_flash_fwd_hdim64_bf16_paged_split_softcap_sm90_cu_ee213261_37904cuda3std3__45__cpo4cendE,(_ZN85_INTERNAL_b346540a_49_flash_fwd_hdim64_bf16_paged_split_softcap_sm90_cu_ee213261_37904cuda3std6ranges3__45__cpo4swapE - _ZN85_INTERNAL_b346540a_49_flash_fwd_hdim64_bf16_paged_split_softcap_sm90_cu_ee213261_37904cuda3std3__45__cpo4cendE)
_ZN85_INTERNAL_b346540a_49_flash_fwd_hdim64_bf16_paged_split_softcap_sm90_cu_ee213261_37904cuda3std3__45__cpo4cendE:
	.zero		1
	.type		_ZN85_INTERNAL_b346540a_49_flash_fwd_hdim64_bf16_paged_split_softcap_sm90_cu_ee213261_37904cuda3std6ranges3__45__cpo4swapE,@object
	.size		_ZN85_INTERNAL_b346540a_49_flash_fwd_hdim64_bf16_paged_split_softcap_sm90_cu_ee213261_37904cuda3std6ranges3__45__cpo4swapE,(.L_7 - _ZN85_INTERNAL_b346540a_49_flash_fwd_hdim64_bf16_paged_split_softcap_sm90_cu_ee213261_37904cuda3std6ranges3__45__cpo4swapE)
_ZN85_INTERNAL_b346540a_49_flash_fwd_hdim64_bf16_paged_split_softcap_sm90_cu_ee213261_37904cuda3std6ranges3__45__cpo4swapE:
	.zero		1
.L_7:


//--------------------- .nv.constant0._ZN7cutlass13device_kernelIN5flash11enable_sm90INS1_16FlashAttnFwdSm90INS1_25CollectiveMainloopFwdSm90ILi2EN4cute5tupleIJNS5_1CILi1EEES8_S8_EEENS6_IJNS7_ILi192EEENS7_ILi128EEENS7_ILi64EEEEEELi64ENS_10bfloat16_tEfNS_4arch4Sm90ELb0ELb0ELb1ELb0ELb1ELb0ELb0ELb1ELb1ELb1ELb1ELb0EEENS1_21CollectiveEpilogueFwdINS6_IJSA_SC_SB_EEES9_SE_SG_Li384ELb0ELb1ELb1ELb0EEENS1_19SingleTileSchedulerILb0ELb1ELb1ELi192EEEEEEEEEvNT_6ParamsE --------------------------
	.section	.nv.constant0._ZN7cutlass13device_kernelIN5flash11enable_sm90INS1_16FlashAttnFwdSm90INS1_25CollectiveMainloopFwdSm90ILi2EN4cute5tupleIJNS5_1CILi1EEES8_S8_EEENS6_IJNS7_ILi192EEENS7_ILi128EEENS7_ILi64EEEEEELi64ENS_10bfloat16_tEfNS_4arch4Sm90ELb0ELb0ELb1ELb0ELb1ELb0ELb0ELb1ELb1ELb1ELb1ELb0EEENS1_21CollectiveEpilogueFwdINS6_IJSA_SC_SB_EEES9_SE_SG_Li384ELb0ELb1ELb1ELb0EEENS1_19SingleTileSchedulerILb0ELb1ELb1ELi192EEEEEEEEEvNT_6ParamsE,"a",@progbits
	.sectionflags	@""
	.align	4
.nv.constant0._ZN7cutlass13device_kernelIN5flash11enable_sm90INS1_16FlashAttnFwdSm90INS1_25CollectiveMainloopFwdSm90ILi2EN4cute5tupleIJNS5_1CILi1EEES8_S8_EEENS6_IJNS7_ILi192EEENS7_ILi128EEENS7_ILi64EEEEEELi64ENS_10bfloat16_tEfNS_4arch4Sm90ELb0ELb0ELb1ELb0ELb1ELb0ELb0ELb1ELb1ELb1ELb1ELb0EEENS1_21CollectiveEpilogueFwdINS6_IJSA_SC_SB_EEES9_SE_SG_Li384ELb0ELb1ELb1ELb0EEENS1_19SingleTileSchedulerILb0ELb1ELb1ELi192EEEEEEEEEvNT_6ParamsE:
	.zero		3456


//--------------------- .nv.constant0._ZN7cutlass13device_kernelIN5flash11enable_sm90INS1_16FlashAttnFwdSm90INS1_25CollectiveMainloopFwdSm90ILi2EN4cute5tupleIJNS5_1CILi1EEES8_S8_EEENS6_IJNS7_ILi192EEENS7_ILi128EEENS7_ILi64EEEEEELi64ENS_10bfloat16_tEfNS_4arch4Sm90ELb0ELb0ELb1ELb1ELb1ELb0ELb0ELb1ELb1ELb1ELb1ELb0EEENS1_21CollectiveEpilogueFwdINS6_IJSA_SC_SB_EEES9_SE_SG_Li384ELb1ELb1ELb1ELb0EEENS1_36VarlenDynamicPersistentTileSchedulerILi192ELi128ELi384ELi128ELb1ELb1ELb1ELb0ELb1ELb1EEEEEEEEEvNT_6ParamsE --------------------------
	.section	.nv.constant0._ZN7cutlass13device_kernelIN5flash11enable_sm90INS1_16FlashAttnFwdSm90INS1_25CollectiveMainloopFwdSm90ILi2EN4cute5tupleIJNS5_1CILi1EEES8_S8_EEENS6_IJNS7_ILi192EEENS7_ILi128EEENS7_ILi64EEEEEELi64ENS_10bfloat16_tEfNS_4arch4Sm90ELb0ELb0ELb1ELb1ELb1ELb0ELb0ELb1ELb1ELb1ELb1ELb0EEENS1_21CollectiveEpilogueFwdINS6_IJSA_SC_SB_EEES9_SE_SG_Li384ELb1ELb1ELb1ELb0EEENS1_36VarlenDynamicPersistentTileSchedulerILi192ELi128ELi384ELi128ELb1ELb1ELb1ELb0ELb1ELb1EEEEEEEEEvNT_6ParamsE,"a",@progbits
	.sectionflags	@""
	.align	4
.nv.constant0._ZN7cutlass13device_kernelIN5flash11enable_sm90INS1_16FlashAttnFwdSm90INS1_25CollectiveMainloopFwdSm90ILi2EN4cute5tupleIJNS5_1CILi1EEES8_S8_EEENS6_IJNS7_ILi192EEENS7_ILi128EEENS7_ILi64EEEEEELi64ENS_10bfloat16_tEfNS_4arch4Sm90ELb0ELb0ELb1ELb1ELb1ELb0ELb0ELb1ELb1ELb1ELb1ELb0EEENS1_21CollectiveEpilogueFwdINS6_IJSA_SC_SB_EEES9_SE_SG_Li384ELb1ELb1ELb1ELb0EEENS1_36VarlenDynamicPersistentTileSchedulerILi192ELi128ELi384ELi128ELb1ELb1ELb1ELb0ELb1ELb1EEEEEEEEEvNT_6ParamsE:
	.zero		3584


//--------------------- .nv.constant0._ZN7cutlass13device_kernelIN5flash11enable_sm90INS1_16FlashAttnFwdSm90INS1_25CollectiveMainloopFwdSm90ILi2EN4cute5tupleIJNS5_1CILi1EEES8_S8_EEENS6_IJNS7_ILi192EEENS7_ILi128EEENS7_ILi64EEEEEELi64ENS_10bfloat16_tEfNS_4arch4Sm90ELb0ELb0ELb1ELb1ELb1ELb1ELb0ELb1ELb1ELb1ELb1ELb0EEENS1_21CollectiveEpilogueFwdINS6_IJSA_SC_SB_EEES9_SE_SG_Li384ELb1ELb1ELb1ELb0EEENS1_36VarlenDynamicPersistentTileSchedulerILi192ELi128ELi384ELi128ELb1ELb1ELb1ELb0ELb1ELb1EEEEEEEEEvNT_6ParamsE --------------------------
	.section	.nv.constant0._ZN7cutlass13device_kernelIN5flash11enable_sm90INS1_16FlashAttnFwdSm90INS1_25CollectiveMainloopFwdSm90ILi2EN4cute5tupleIJNS5_1CILi1EEES8_S8_EEENS6_IJNS7_ILi192EEENS7_ILi128EEENS7_ILi64EEEEEELi64ENS_10bfloat16_tEfNS_4arch4Sm90ELb0ELb0ELb1ELb1ELb1ELb1ELb0ELb1ELb1ELb1ELb1ELb0EEENS1_21CollectiveEpilogueFwdINS6_IJSA_SC_SB_EEES9_SE_SG_Li384ELb1ELb1ELb1ELb0EEENS1_36VarlenDynamicPersistentTileSchedulerILi192ELi128ELi384ELi128ELb1ELb1ELb1ELb0ELb1ELb1EEEEEEEEEvNT_6ParamsE,"a",@progbits
	.sectionflags	@""
	.align	4
.nv.constant0._ZN7cutlass13device_kernelIN5flash11enable_sm90INS1_16FlashAttnFwdSm90INS1_25CollectiveMainloopFwdSm90ILi2EN4cute5tupleIJNS5_1CILi1EEES8_S8_EEENS6_IJNS7_ILi192EEENS7_ILi128EEENS7_ILi64EEEEEELi64ENS_10bfloat16_tEfNS_4arch4Sm90ELb0ELb0ELb1ELb1ELb1ELb1ELb0ELb1ELb1ELb1ELb1ELb0EEENS1_21CollectiveEpilogueFwdINS6_IJSA_SC_SB_EEES9_SE_SG_Li384ELb1ELb1ELb1ELb0EEENS1_36VarlenDynamicPersistentTileSchedulerILi192ELi128ELi384ELi128ELb1ELb1ELb1ELb0ELb1ELb1EEEEEEEEEvNT_6ParamsE:
	.zero		3584


//--------------------- .nv.constant0._ZN7cutlass13device_kernelIN5flash11enable_sm90INS1_16FlashAttnFwdSm90INS1_25CollectiveMainloopFwdSm90ILi2EN4cute5tupleIJNS5_1CILi1EEES8_S8_EEENS6_IJNS7_ILi192EEENS7_ILi128EEENS7_ILi64EEEEEELi64ENS_10bfloat16_tEfNS_4arch4Sm90ELb0ELb1ELb1ELb0ELb1ELb0ELb0ELb1ELb1ELb1ELb1ELb0EEENS1_21CollectiveEpilogueFwdINS6_IJSA_SC_SB_EEES9_SE_SG_Li384ELb0ELb1ELb1ELb0EEENS1_19SingleTileSchedulerILb0ELb1ELb1ELi192EEEEEEEEEvNT_6ParamsE --------------------------
	.section	.nv.constant0._ZN7cutlass13device_kernelIN5flash11enable_sm90INS1_16FlashAttnFwdSm90INS1_25CollectiveMainloopFwdSm90ILi2EN4cute5tupleIJNS5_1CILi1EEES8_S8_EEENS6_IJNS7_ILi192EEENS7_ILi128EEENS7_ILi64EEEEEELi64ENS_10bfloat16_tEfNS_4arch4Sm90ELb0ELb1ELb1ELb0ELb1ELb0ELb0ELb1ELb1ELb1ELb1ELb0EEENS1_21CollectiveEpilogueFwdINS6_IJSA_SC_SB_EEES9_SE_SG_Li384ELb0ELb1ELb1ELb0EEENS1_19SingleTileSchedulerILb0ELb1ELb1ELi192EEEEEEEEEvNT_6ParamsE,"a",@progbits
	.sectionflags	@""
	.align	4
.nv.constant0._ZN7cutlass13device_kernelIN5flash11enable_sm90INS1_16FlashAttnFwdSm90INS1_25CollectiveMainloopFwdSm90ILi2EN4cute5tupleIJNS5_1CILi1EEES8_S8_EEENS6_IJNS7_ILi192EEENS7_ILi128EEENS7_ILi64EEEEEELi64ENS_10bfloat16_tEfNS_4arch4Sm90ELb0ELb1ELb1ELb0ELb1ELb0ELb0ELb1ELb1ELb1ELb1ELb0EEENS1_21CollectiveEpilogueFwdINS6_IJSA_SC_SB_EEES9_SE_SG_Li384ELb0ELb1ELb1ELb0EEENS1_19SingleTileSchedulerILb0ELb1ELb1ELi192EEEEEEEEEvNT_6ParamsE:
	.zero		3456


//--------------------- .nv.constant0._ZN7cutlass13device_kernelIN5flash11enable_sm90INS1_16FlashAttnFwdSm90INS1_25CollectiveMainloopFwdSm90ILi2EN4cute5tupleIJNS5_1CILi1EEES8_S8_EEENS6_IJNS7_ILi192EEENS7_ILi128EEENS7_ILi64EEEEEELi64ENS_10bfloat16_tEfNS_4arch4Sm90ELb0ELb1ELb1ELb1ELb1ELb0ELb0ELb1ELb1ELb1ELb1ELb0EEENS1_21CollectiveEpilogueFwdINS6_IJSA_SC_SB_EEES9_SE_SG_Li384ELb1ELb1ELb1ELb0EEENS1_36VarlenDynamicPersistentTileSchedulerILi192ELi128ELi384ELi128ELb1ELb1ELb1ELb1ELb0ELb1EEEEEEEEEvNT_6ParamsE --------------------------
	.section	.nv.constant0._ZN7cutlass13device_kernelIN5flash11enable_sm90INS1_16FlashAttnFwdSm90INS1_25CollectiveMainloopFwdSm90ILi2EN4cute5tupleIJNS5_1CILi1EEES8_S8_EEENS6_IJNS7_ILi192EEENS7_ILi128EEENS7_ILi64EEEEEELi64ENS_10bfloat16_tEfNS_4arch4Sm90ELb0ELb1ELb1ELb1ELb1ELb0ELb0ELb1ELb1ELb1ELb1ELb0EEENS1_21CollectiveEpilogueFwdINS6_IJSA_SC_SB_EEES9_SE_SG_Li384ELb1ELb1ELb1ELb0EEENS1_36VarlenDynamicPersistentTileSchedulerILi192ELi128ELi384ELi128ELb1ELb1ELb1ELb1ELb0ELb1EEEEEEEEEvNT_6ParamsE,"a",@progbits
	.sectionflags	@""
	.align	4
.nv.constant0._ZN7cutlass13device_kernelIN5flash11enable_sm90INS1_16FlashAttnFwdSm90INS1_25CollectiveMainloopFwdSm90ILi2EN4cute5tupleIJNS5_1CILi1EEES8_S8_EEENS6_IJNS7_ILi192EEENS7_ILi128EEENS7_ILi64EEEEEELi64ENS_10bfloat16_tEfNS_4arch4Sm90ELb0ELb1ELb1ELb1ELb1ELb0ELb0ELb1ELb1ELb1ELb1ELb0EEENS1_21CollectiveEpilogueFwdINS6_IJSA_SC_SB_EEES9_SE_SG_Li384ELb1ELb1ELb1ELb0EEENS1_36VarlenDynamicPersistentTileSchedulerILi192ELi128ELi384ELi128ELb1ELb1ELb1ELb1ELb0ELb1EEEEEEEEEvNT_6ParamsE:
	.zero		3584


//--------------------- .nv.constant0._ZN7cutlass13device_kernelIN5flash11enable_sm90INS1_16FlashAttnFwdSm90INS1_25CollectiveMainloopFwdSm90ILi2EN4cute5tupleIJNS5_1CILi1EEES8_S8_EEENS6_IJNS7_ILi192EEENS7_ILi128EEENS7_ILi64EEEEEELi64ENS_10bfloat16_tEfNS_4arch4Sm90ELb0ELb1ELb1ELb1ELb1ELb1ELb0ELb1ELb1ELb1ELb1ELb0EEENS1_21CollectiveEpilogueFwdINS6_IJSA_SC_SB_EEES9_SE_SG_Li384ELb1ELb1ELb1ELb0EEENS1_36VarlenDynamicPersistentTileSchedulerILi192ELi128ELi384ELi128ELb1ELb1ELb1ELb1ELb0ELb1EEEEEEEEEvNT_6ParamsE --------------------------
	.section	.nv.constant0._ZN7cutlass13device_kernelIN5flash11enable_sm90INS1_16FlashAttnFwdSm90INS1_25CollectiveMainloopFwdSm90ILi2EN4cute5tupleIJNS5_1CILi1EEES8_S8_EEENS6_IJNS7_ILi192EEENS7_ILi128EEENS7_ILi64EEEEEELi64ENS_10bfloat16_tEfNS_4arch4Sm90ELb0ELb1ELb1ELb1ELb1ELb1ELb0ELb1ELb1ELb1ELb1ELb0EEENS1_21CollectiveEpilogueFwdINS6_IJSA_SC_SB_EEES9_SE_SG_Li384ELb1ELb1ELb1ELb0EEENS1_36VarlenDynamicPersistentTileSchedulerILi192ELi128ELi384ELi128ELb1ELb1ELb1ELb1ELb0ELb1EEEEEEEEEvNT_6ParamsE,"a",@progbits
	.sectionflags	@""
	.align	4
.nv.constant0._ZN7cutlass13device_kernelIN5flash11enable_sm90INS1_16FlashAttnFwdSm90INS1_25CollectiveMainloopFwdSm90ILi2EN4cute5tupleIJNS5_1CILi1EEES8_S8_EEENS6_IJNS7_ILi192EEENS7_ILi128EEENS7_ILi64EEEEEELi64ENS_10bfloat16_tEfNS_4arch4Sm90ELb0ELb1ELb1ELb1ELb1ELb1ELb0ELb1ELb1ELb1ELb1ELb0EEENS1_21CollectiveEpilogueFwdINS6_IJSA_SC_SB_EEES9_SE_SG_Li384ELb1ELb1ELb1ELb0EEENS1_36VarlenDynamicPersistentTileSchedulerILi192ELi128ELi384ELi128ELb1ELb1ELb1ELb1ELb0ELb1EEEEEEEEEvNT_6ParamsE:
	.zero		3584


//--------------------- .nv.constant0._ZN7cutlass13device_kernelIN5flash11enable_sm90INS1_16FlashAttnFwdSm90INS1_25CollectiveMainloopFwdSm90ILi2EN4cute5tupleIJNS5_1CILi1EEES8_S8_EEENS6_IJNS7_ILi192EEENS7_ILi128EEENS7_ILi64EEEEEELi64ENS_10bfloat16_tEfNS_4arch4Sm90ELb1ELb0ELb1ELb0ELb1ELb0ELb0ELb1ELb1ELb1ELb1ELb0EEENS1_21CollectiveEpilogueFwdINS6_IJSA_SC_SB_EEES9_SE_SG_Li384ELb0ELb1ELb1ELb0EEENS1_19SingleTileSchedulerILb0ELb1ELb1ELi192EEEEEEEEEvNT_6ParamsE --------------------------
	.section	.nv.constant0._ZN7cutlass13device_kernelIN5flash11enable_sm90INS1_16FlashAttnFwdSm90INS1_25CollectiveMainloopFwdSm90ILi2EN4cute5tupleIJNS5_1CILi1EEES8_S8_EEENS6_IJNS7_ILi192EEENS7_ILi128EEENS7_ILi64EEEEEELi64ENS_10bfloat16_tEfNS_4arch4Sm90ELb1ELb0ELb1ELb0ELb1ELb0ELb0ELb1ELb1ELb1ELb1ELb0EEENS1_21CollectiveEpilogueFwdINS6_IJSA_SC_SB_EEES9_SE_SG_Li384ELb0ELb1ELb1ELb0EEENS1_19SingleTileSchedulerILb0ELb1ELb1ELi192EEEEEEEEEvNT_6ParamsE,"a",@progbits
	.sectionflags	@""
	.align	4
.nv.constant0._ZN7cutlass13device_kernelIN5flash11enable_sm90INS1_16FlashAttnFwdSm90INS1_25CollectiveMainloopFwdSm90ILi2EN4cute5tupleIJNS5_1CILi1EEES8_S8_EEENS6_IJNS7_ILi192EEENS7_ILi128EEENS7_ILi64EEEEEELi64ENS_10bfloat16_tEfNS_4arch4Sm90ELb1ELb0ELb1ELb0ELb1ELb0ELb0ELb1ELb1ELb1ELb1ELb0EEENS1_21CollectiveEpilogueFwdINS6_IJSA_SC_SB_EEES9_SE_SG_Li384ELb0ELb1ELb1ELb0EEENS1_19SingleTileSchedulerILb0ELb1ELb1ELi192EEEEEEEEEvNT_6ParamsE:
	.zero		3456


//--------------------- .nv.constant0._ZN7cutlass13device_kernelIN5flash11enable_sm90INS1_16FlashAttnFwdSm90INS1_25CollectiveMainloopFwdSm90ILi2EN4cute5tupleIJNS5_1CILi1EEES8_S8_EEENS6_IJNS7_ILi192EEENS7_ILi128EEENS7_ILi64EEEEEELi64ENS_10bfloat16_tEfNS_4arch4Sm90ELb1ELb0ELb1ELb1ELb1ELb0ELb0ELb1ELb1ELb1ELb1ELb0EEENS1_21CollectiveEpilogueFwdINS6_IJSA_SC_SB_EEES9_SE_SG_Li384ELb1ELb1ELb1ELb0EEENS1_36VarlenDynamicPersistentTileSchedulerILi192ELi128ELi384ELi128ELb1ELb1ELb1ELb1ELb1ELb1EEEEEEEEEvNT_6ParamsE --------------------------
	.section	.nv.constant0._ZN7cutlass13device_kernelIN5flash11enable_sm90INS1_16FlashAttnFwdSm90INS1_25CollectiveMainloopFwdSm90ILi2EN4cute5tupleIJNS5_1CILi1EEES8_S8_EEENS6_IJNS7_ILi192EEENS7_ILi128EEENS7_ILi64EEEEEELi64ENS_10bfloat16_tEfNS_4arch4Sm90ELb1ELb0ELb1ELb1ELb1ELb0ELb0ELb1ELb1ELb1ELb1ELb0EEENS1_21CollectiveEpilogueFwdINS6_IJSA_SC_SB_EEES9_SE_SG_Li384ELb1ELb1ELb1ELb0EEENS1_36VarlenDynamicPersistentTileSchedulerILi192ELi128ELi384ELi128ELb1ELb1ELb1ELb1ELb1ELb1EEEEEEEEEvNT_6ParamsE,"a",@progbits
	.sectionflags	@""
	.align	4
.nv.constant0._ZN7cutlass13device_kernelIN5flash11enable_sm90INS1_16FlashAttnFwdSm90INS1_25CollectiveMainloopFwdSm90ILi2EN4cute5tupleIJNS5_1CILi1EEES8_S8_EEENS6_IJNS7_ILi192EEENS7_ILi128EEENS7_ILi64EEEEEELi64ENS_10bfloat16_tEfNS_4arch4Sm90ELb1ELb0ELb1ELb1ELb1ELb0ELb0ELb1ELb1ELb1ELb1ELb0EEENS1_21CollectiveEpilogueFwdINS6_IJSA_SC_SB_EEES9_SE_SG_Li384ELb1ELb1ELb1ELb0EEENS1_36VarlenDynamicPersistentTileSchedulerILi192ELi128ELi384ELi128ELb1ELb1ELb1ELb1ELb1ELb1EEEEEEEEEvNT_6ParamsE:
	.zero		3584


//--------------------- .nv.constant0._ZN7cutlass13device_kernelIN5flash11enable_sm90INS1_16FlashAttnFwdSm90INS1_25CollectiveMainloopFwdSm90ILi2EN4cute5tupleIJNS5_1CILi1EEES8_S8_EEENS6_IJNS7_ILi192EEENS7_ILi128EEENS7_ILi64EEEEEELi64ENS_10bfloat16_tEfNS_4arch4Sm90ELb1ELb0ELb1ELb1ELb1ELb1ELb0ELb1ELb1ELb1ELb1ELb0EEENS1_21CollectiveEpilogueFwdINS6_IJSA_SC_SB_EEES9_SE_SG_Li384ELb1ELb1ELb1ELb0EEENS1_36VarlenDynamicPersistentTileSchedulerILi192ELi128ELi384ELi128ELb1ELb1ELb1ELb1ELb1ELb1EEEEEEEEEvNT_6ParamsE --------------------------
	.section	.nv.constant0._ZN7cutlass13device_kernelIN5flash11enable_sm90INS1_16FlashAttnFwdSm90INS1_25CollectiveMainloopFwdSm90ILi2EN4cute5tupleIJNS5_1CILi1EEES8_S8_EEENS6_IJNS7_ILi192EEENS7_ILi128EEENS7_ILi64EEEEEELi64ENS_10bfloat16_tEfNS_4arch4Sm90ELb1ELb0ELb1ELb1ELb1ELb1ELb0ELb1ELb1ELb1ELb1ELb0EEENS1_21CollectiveEpilogueFwdINS6_IJSA_SC_SB_EEES9_SE_SG_Li384ELb1ELb1ELb1ELb0EEENS1_36VarlenDynamicPersistentTileSchedulerILi192ELi128ELi384ELi128ELb1ELb1ELb1ELb1ELb1ELb1EEEEEEEEEvNT_6ParamsE,"a",@progbits
	.sectionflags	@""
	.align	4
.nv.constant0._ZN7cutlass13device_kernelIN5flash11enable_sm90INS1_16FlashAttnFwdSm90INS1_25CollectiveMainloopFwdSm90ILi2EN4cute5tupleIJNS5_1CILi1EEES8_S8_EEENS6_IJNS7_ILi192EEENS7_ILi128EEENS7_ILi64EEEEEELi64ENS_10bfloat16_tEfNS_4arch4Sm90ELb1ELb0ELb1ELb1ELb1ELb1ELb0ELb1ELb1ELb1ELb1ELb0EEENS1_21CollectiveEpilogueFwdINS6_IJSA_SC_SB_EEES9_SE_SG_Li384ELb1ELb1ELb1ELb0EEENS1_36VarlenDynamicPersistentTileSchedulerILi192ELi128ELi384ELi128ELb1ELb1ELb1ELb1ELb1ELb1EEEEEEEEEvNT_6ParamsE:
	.zero		3584


//--------------------- SYMBOLS --------------------------

	.type		.nv.reservedSmem.offset0,@object
	.size		.nv.reservedSmem.offset0,0x4
